//
// Generated by NVIDIA NVVM Compiler
//
// Compiler Build ID: CL-36424714
// Cuda compilation tools, release 13.0, V13.0.88
// Based on NVVM 20.0.0
//

.version 9.0
.target sm_100
.address_size 64

	// .globl	_Z22apply_uv_probe_thermal6float3ffffPKS_PKiPKfiP12ThermalVoxel4int3S_fP12UVProbeEventPi
// _ZZ22apply_uv_probe_thermal6float3ffffPKS_PKiPKfiP12ThermalVoxel4int3S_fP12UVProbeEventPiE24s_total_energy_deposited has been demoted
// _ZZ22apply_uv_probe_thermal6float3ffffPKS_PKiPKfiP12ThermalVoxel4int3S_fP12UVProbeEventPiE15s_max_temp_rise has been demoted
// _ZZ22apply_uv_probe_thermal6float3ffffPKS_PKiPKfiP12ThermalVoxel4int3S_fP12UVProbeEventPiE14s_hit_aromatic has been demoted

.visible .entry _Z22apply_uv_probe_thermal6float3ffffPKS_PKiPKfiP12ThermalVoxel4int3S_fP12UVProbeEventPi(
	.param .align 4 .b8 _Z22apply_uv_probe_thermal6float3ffffPKS_PKiPKfiP12ThermalVoxel4int3S_fP12UVProbeEventPi_param_0[12],
	.param .f32 _Z22apply_uv_probe_thermal6float3ffffPKS_PKiPKfiP12ThermalVoxel4int3S_fP12UVProbeEventPi_param_1,
	.param .f32 _Z22apply_uv_probe_thermal6float3ffffPKS_PKiPKfiP12ThermalVoxel4int3S_fP12UVProbeEventPi_param_2,
	.param .f32 _Z22apply_uv_probe_thermal6float3ffffPKS_PKiPKfiP12ThermalVoxel4int3S_fP12UVProbeEventPi_param_3,
	.param .f32 _Z22apply_uv_probe_thermal6float3ffffPKS_PKiPKfiP12ThermalVoxel4int3S_fP12UVProbeEventPi_param_4,
	.param .u64 .ptr .align 1 _Z22apply_uv_probe_thermal6float3ffffPKS_PKiPKfiP12ThermalVoxel4int3S_fP12UVProbeEventPi_param_5,
	.param .u64 .ptr .align 1 _Z22apply_uv_probe_thermal6float3ffffPKS_PKiPKfiP12ThermalVoxel4int3S_fP12UVProbeEventPi_param_6,
	.param .u64 .ptr .align 1 _Z22apply_uv_probe_thermal6float3ffffPKS_PKiPKfiP12ThermalVoxel4int3S_fP12UVProbeEventPi_param_7,
	.param .u32 _Z22apply_uv_probe_thermal6float3ffffPKS_PKiPKfiP12ThermalVoxel4int3S_fP12UVProbeEventPi_param_8,
	.param .u64 .ptr .align 1 _Z22apply_uv_probe_thermal6float3ffffPKS_PKiPKfiP12ThermalVoxel4int3S_fP12UVProbeEventPi_param_9,
	.param .align 4 .b8 _Z22apply_uv_probe_thermal6float3ffffPKS_PKiPKfiP12ThermalVoxel4int3S_fP12UVProbeEventPi_param_10[12],
	.param .align 4 .b8 _Z22apply_uv_probe_thermal6float3ffffPKS_PKiPKfiP12ThermalVoxel4int3S_fP12UVProbeEventPi_param_11[12],
	.param .f32 _Z22apply_uv_probe_thermal6float3ffffPKS_PKiPKfiP12ThermalVoxel4int3S_fP12UVProbeEventPi_param_12,
	.param .u64 .ptr .align 1 _Z22apply_uv_probe_thermal6float3ffffPKS_PKiPKfiP12ThermalVoxel4int3S_fP12UVProbeEventPi_param_13,
	.param .u64 .ptr .align 1 _Z22apply_uv_probe_thermal6float3ffffPKS_PKiPKfiP12ThermalVoxel4int3S_fP12UVProbeEventPi_param_14
)
{
	.reg .pred 	%p<42>;
	.reg .b16 	%rs<2>;
	.reg .b32 	%r<44>;
	.reg .b32 	%f<243>;
	.reg .b64 	%rd<15>;
	// demoted variable
	.shared .align 4 .f32 _ZZ22apply_uv_probe_thermal6float3ffffPKS_PKiPKfiP12ThermalVoxel4int3S_fP12UVProbeEventPiE24s_total_energy_deposited;
	// demoted variable
	.shared .align 4 .f32 _ZZ22apply_uv_probe_thermal6float3ffffPKS_PKiPKfiP12ThermalVoxel4int3S_fP12UVProbeEventPiE15s_max_temp_rise;
	// demoted variable
	.shared .align 4 .u32 _ZZ22apply_uv_probe_thermal6float3ffffPKS_PKiPKfiP12ThermalVoxel4int3S_fP12UVProbeEventPiE14s_hit_aromatic;
	ld.param.f32 	%f1, [_Z22apply_uv_probe_thermal6float3ffffPKS_PKiPKfiP12ThermalVoxel4int3S_fP12UVProbeEventPi_param_0];
	ld.param.f32 	%f2, [_Z22apply_uv_probe_thermal6float3ffffPKS_PKiPKfiP12ThermalVoxel4int3S_fP12UVProbeEventPi_param_0+4];
	ld.param.f32 	%f3, [_Z22apply_uv_probe_thermal6float3ffffPKS_PKiPKfiP12ThermalVoxel4int3S_fP12UVProbeEventPi_param_0+8];
	ld.param.u32 	%r1, [_Z22apply_uv_probe_thermal6float3ffffPKS_PKiPKfiP12ThermalVoxel4int3S_fP12UVProbeEventPi_param_10];
	ld.param.u32 	%r2, [_Z22apply_uv_probe_thermal6float3ffffPKS_PKiPKfiP12ThermalVoxel4int3S_fP12UVProbeEventPi_param_10+4];
	ld.param.u32 	%r3, [_Z22apply_uv_probe_thermal6float3ffffPKS_PKiPKfiP12ThermalVoxel4int3S_fP12UVProbeEventPi_param_10+8];
	ld.param.f32 	%f4, [_Z22apply_uv_probe_thermal6float3ffffPKS_PKiPKfiP12ThermalVoxel4int3S_fP12UVProbeEventPi_param_11];
	ld.param.f32 	%f5, [_Z22apply_uv_probe_thermal6float3ffffPKS_PKiPKfiP12ThermalVoxel4int3S_fP12UVProbeEventPi_param_11+4];
	ld.param.f32 	%f6, [_Z22apply_uv_probe_thermal6float3ffffPKS_PKiPKfiP12ThermalVoxel4int3S_fP12UVProbeEventPi_param_11+8];
	ld.param.f32 	%f26, [_Z22apply_uv_probe_thermal6float3ffffPKS_PKiPKfiP12ThermalVoxel4int3S_fP12UVProbeEventPi_param_1];
	ld.param.f32 	%f27, [_Z22apply_uv_probe_thermal6float3ffffPKS_PKiPKfiP12ThermalVoxel4int3S_fP12UVProbeEventPi_param_2];
	ld.param.f32 	%f28, [_Z22apply_uv_probe_thermal6float3ffffPKS_PKiPKfiP12ThermalVoxel4int3S_fP12UVProbeEventPi_param_3];
	ld.param.f32 	%f29, [_Z22apply_uv_probe_thermal6float3ffffPKS_PKiPKfiP12ThermalVoxel4int3S_fP12UVProbeEventPi_param_4];
	ld.param.u64 	%rd1, [_Z22apply_uv_probe_thermal6float3ffffPKS_PKiPKfiP12ThermalVoxel4int3S_fP12UVProbeEventPi_param_5];
	ld.param.u64 	%rd2, [_Z22apply_uv_probe_thermal6float3ffffPKS_PKiPKfiP12ThermalVoxel4int3S_fP12UVProbeEventPi_param_6];
	ld.param.u32 	%r11, [_Z22apply_uv_probe_thermal6float3ffffPKS_PKiPKfiP12ThermalVoxel4int3S_fP12UVProbeEventPi_param_8];
	ld.param.u64 	%rd3, [_Z22apply_uv_probe_thermal6float3ffffPKS_PKiPKfiP12ThermalVoxel4int3S_fP12UVProbeEventPi_param_9];
	ld.param.f32 	%f30, [_Z22apply_uv_probe_thermal6float3ffffPKS_PKiPKfiP12ThermalVoxel4int3S_fP12UVProbeEventPi_param_12];
	ld.param.u64 	%rd4, [_Z22apply_uv_probe_thermal6float3ffffPKS_PKiPKfiP12ThermalVoxel4int3S_fP12UVProbeEventPi_param_13];
	mov.u32 	%r12, %ctaid.x;
	mov.u32 	%r13, %ntid.x;
	mov.u32 	%r4, %tid.x;
	mad.lo.s32 	%r5, %r12, %r13, %r4;
	setp.ne.s32 	%p1, %r4, 0;
	@%p1 bra 	$L__BB0_2;
	mov.b32 	%r14, 0;
	st.shared.u32 	[_ZZ22apply_uv_probe_thermal6float3ffffPKS_PKiPKfiP12ThermalVoxel4int3S_fP12UVProbeEventPiE24s_total_energy_deposited], %r14;
	st.shared.u32 	[_ZZ22apply_uv_probe_thermal6float3ffffPKS_PKiPKfiP12ThermalVoxel4int3S_fP12UVProbeEventPiE15s_max_temp_rise], %r14;
	st.shared.u32 	[_ZZ22apply_uv_probe_thermal6float3ffffPKS_PKiPKfiP12ThermalVoxel4int3S_fP12UVProbeEventPiE14s_hit_aromatic], %r14;
$L__BB0_2:
	bar.sync 	0;
	setp.ge.s32 	%p2, %r5, %r11;
	@%p2 bra 	$L__BB0_33;
	cvta.to.global.u64 	%rd5, %rd1;
	mul.wide.s32 	%rd6, %r5, 12;
	add.s64 	%rd7, %rd5, %rd6;
	ld.global.nc.f32 	%f7, [%rd7];
	ld.global.nc.f32 	%f8, [%rd7+4];
	ld.global.nc.f32 	%f9, [%rd7+8];
	cvta.to.global.u64 	%rd8, %rd2;
	mul.wide.s32 	%rd9, %r5, 4;
	add.s64 	%rd10, %rd8, %rd9;
	ld.global.nc.u32 	%r6, [%rd10];
	sub.f32 	%f31, %f7, %f1;
	sub.f32 	%f32, %f8, %f2;
	sub.f32 	%f33, %f9, %f3;
	mul.f32 	%f34, %f32, %f32;
	fma.rn.f32 	%f35, %f31, %f31, %f34;
	fma.rn.f32 	%f36, %f33, %f33, %f35;
	sqrt.rn.f32 	%f10, %f36;
	setp.geu.f32 	%p3, %f10, %f29;
	@%p3 bra 	$L__BB0_33;
	mul.f32 	%f38, %f10, %f10;
	mul.f32 	%f39, %f38, 0fBF000000;
	mul.f32 	%f40, %f29, %f29;
	mul.f32 	%f41, %f40, 0f3E800000;
	div.rn.f32 	%f42, %f39, %f41;
	fma.rn.f32 	%f43, %f42, 0f3BBB989D, 0f3F000000;
	cvt.sat.f32.f32 	%f44, %f43;
	mov.f32 	%f45, 0f4B400001;
	mov.f32 	%f46, 0f437C0000;
	fma.rm.f32 	%f47, %f44, %f46, %f45;
	add.f32 	%f48, %f47, 0fCB40007F;
	neg.f32 	%f49, %f48;
	fma.rn.f32 	%f50, %f42, 0f3FB8AA3B, %f49;
	fma.rn.f32 	%f51, %f42, 0f32A57060, %f50;
	mov.b32 	%r15, %f47;
	shl.b32 	%r16, %r15, 23;
	mov.b32 	%f52, %r16;
	ex2.approx.ftz.f32 	%f53, %f51;
	mul.f32 	%f54, %f53, %f52;
	mul.f32 	%f11, %f27, %f54;
	mov.f32 	%f241, 0f00000000;
	setp.gt.s32 	%p4, %r6, 1;
	@%p4 bra 	$L__BB0_8;
	setp.eq.s32 	%p8, %r6, 0;
	@%p8 bra 	$L__BB0_12;
	setp.eq.s32 	%p9, %r6, 1;
	@%p9 bra 	$L__BB0_7;
	bra.uni 	$L__BB0_15;
$L__BB0_7:
	add.f32 	%f103, %f26, 0fC3890000;
	mul.f32 	%f104, %f103, %f103;
	mul.f32 	%f105, %f104, 0fBF000000;
	div.rn.f32 	%f106, %f105, 0f41CFB762;
	fma.rn.f32 	%f107, %f106, 0f3BBB989D, 0f3F000000;
	cvt.sat.f32.f32 	%f108, %f107;
	mov.f32 	%f109, 0f4B400001;
	mov.f32 	%f110, 0f437C0000;
	fma.rm.f32 	%f111, %f108, %f110, %f109;
	add.f32 	%f112, %f111, 0fCB40007F;
	neg.f32 	%f113, %f112;
	fma.rn.f32 	%f114, %f106, 0f3FB8AA3B, %f113;
	fma.rn.f32 	%f115, %f106, 0f32A57060, %f114;
	mov.b32 	%r23, %f111;
	shl.b32 	%r24, %r23, 23;
	mov.b32 	%f116, %r24;
	ex2.approx.ftz.f32 	%f117, %f115;
	mul.f32 	%f118, %f117, %f116;
	mul.f32 	%f241, %f118, 0f44BA4000;
	bra.uni 	$L__BB0_15;
$L__BB0_8:
	setp.eq.s32 	%p5, %r6, 2;
	@%p5 bra 	$L__BB0_13;
	setp.eq.s32 	%p6, %r6, 3;
	@%p6 bra 	$L__BB0_14;
	setp.eq.s32 	%p7, %r6, 6;
	@%p7 bra 	$L__BB0_11;
	bra.uni 	$L__BB0_15;
$L__BB0_11:
	add.f32 	%f55, %f26, 0fC37A0000;
	mul.f32 	%f56, %f55, %f55;
	mul.f32 	%f57, %f56, 0fBF000000;
	div.rn.f32 	%f58, %f57, 0f42903F59;
	fma.rn.f32 	%f59, %f58, 0f3BBB989D, 0f3F000000;
	cvt.sat.f32.f32 	%f60, %f59;
	mov.f32 	%f61, 0f4B400001;
	mov.f32 	%f62, 0f437C0000;
	fma.rm.f32 	%f63, %f60, %f62, %f61;
	add.f32 	%f64, %f63, 0fCB40007F;
	neg.f32 	%f65, %f64;
	fma.rn.f32 	%f66, %f58, 0f3FB8AA3B, %f65;
	fma.rn.f32 	%f67, %f58, 0f32A57060, %f66;
	mov.b32 	%r17, %f63;
	shl.b32 	%r18, %r17, 23;
	mov.b32 	%f68, %r18;
	ex2.approx.ftz.f32 	%f69, %f67;
	mul.f32 	%f70, %f69, %f68;
	mul.f32 	%f241, %f70, 0f43960000;
	bra.uni 	$L__BB0_15;
$L__BB0_12:
	add.f32 	%f119, %f26, 0fC38C0000;
	mul.f32 	%f120, %f119, %f119;
	mul.f32 	%f121, %f120, 0fBF000000;
	div.rn.f32 	%f122, %f121, 0f42224744;
	fma.rn.f32 	%f123, %f122, 0f3BBB989D, 0f3F000000;
	cvt.sat.f32.f32 	%f124, %f123;
	mov.f32 	%f125, 0f4B400001;
	mov.f32 	%f126, 0f437C0000;
	fma.rm.f32 	%f127, %f124, %f126, %f125;
	add.f32 	%f128, %f127, 0fCB40007F;
	neg.f32 	%f129, %f128;
	fma.rn.f32 	%f130, %f122, 0f3FB8AA3B, %f129;
	fma.rn.f32 	%f131, %f122, 0f32A57060, %f130;
	mov.b32 	%r25, %f127;
	shl.b32 	%r26, %r25, 23;
	mov.b32 	%f132, %r26;
	ex2.approx.ftz.f32 	%f133, %f131;
	mul.f32 	%f134, %f133, %f132;
	mul.f32 	%f241, %f134, 0f45AF0000;
	bra.uni 	$L__BB0_15;
$L__BB0_13:
	add.f32 	%f87, %f26, 0fC3810000;
	mul.f32 	%f88, %f87, %f87;
	mul.f32 	%f89, %f88, 0fBF000000;
	div.rn.f32 	%f90, %f89, 0f41903F59;
	fma.rn.f32 	%f91, %f90, 0f3BBB989D, 0f3F000000;
	cvt.sat.f32.f32 	%f92, %f91;
	mov.f32 	%f93, 0f4B400001;
	mov.f32 	%f94, 0f437C0000;
	fma.rm.f32 	%f95, %f92, %f94, %f93;
	add.f32 	%f96, %f95, 0fCB40007F;
	neg.f32 	%f97, %f96;
	fma.rn.f32 	%f98, %f90, 0f3FB8AA3B, %f97;
	fma.rn.f32 	%f99, %f90, 0f32A57060, %f98;
	mov.b32 	%r21, %f95;
	shl.b32 	%r22, %r21, 23;
	mov.b32 	%f100, %r22;
	ex2.approx.ftz.f32 	%f101, %f99;
	mul.f32 	%f102, %f101, %f100;
	mul.f32 	%f241, %f102, 0f43480000;
	bra.uni 	$L__BB0_15;
$L__BB0_14:
	add.f32 	%f71, %f26, 0fC3810000;
	mul.f32 	%f72, %f71, %f71;
	mul.f32 	%f73, %f72, 0fBF000000;
	div.rn.f32 	%f74, %f73, 0f41903F59;
	fma.rn.f32 	%f75, %f74, 0f3BBB989D, 0f3F000000;
	cvt.sat.f32.f32 	%f76, %f75;
	mov.f32 	%f77, 0f4B400001;
	mov.f32 	%f78, 0f437C0000;
	fma.rm.f32 	%f79, %f76, %f78, %f77;
	add.f32 	%f80, %f79, 0fCB40007F;
	neg.f32 	%f81, %f80;
	fma.rn.f32 	%f82, %f74, 0f3FB8AA3B, %f81;
	fma.rn.f32 	%f83, %f74, 0f32A57060, %f82;
	mov.b32 	%r19, %f79;
	shl.b32 	%r20, %r19, 23;
	mov.b32 	%f84, %r20;
	ex2.approx.ftz.f32 	%f85, %f83;
	mul.f32 	%f86, %f85, %f84;
	mul.f32 	%f241, %f86, 0f41A00000;
$L__BB0_15:
	mul.f32 	%f135, %f241, 0f38205926;
	mov.f32 	%f136, 0f449AFAE1;
	div.rn.f32 	%f18, %f136, %f26;
	mul.f32 	%f137, %f11, %f135;
	mul.f32 	%f138, %f18, %f137;
	mul.f32 	%f139, %f28, %f138;
	setp.eq.s32 	%p10, %r6, 1;
	setp.eq.s32 	%p11, %r6, 6;
	selp.f32 	%f140, 0f3AA96AC8, 0f3A9879B4, %p10;
	selp.f32 	%f141, 0f398788A0, %f140, %p11;
	div.rn.f32 	%f19, %f139, %f141;
	setp.leu.f32 	%p12, %f19, 0f00000000;
	@%p12 bra 	$L__BB0_33;
	mov.f32 	%f242, 0f00000000;
	setp.gt.s32 	%p13, %r6, 1;
	@%p13 bra 	$L__BB0_20;
	setp.eq.s32 	%p17, %r6, 0;
	@%p17 bra 	$L__BB0_24;
	@%p10 bra 	$L__BB0_19;
	bra.uni 	$L__BB0_27;
$L__BB0_19:
	add.f32 	%f191, %f26, 0fC3890000;
	mul.f32 	%f192, %f191, %f191;
	mul.f32 	%f193, %f192, 0fBF000000;
	div.rn.f32 	%f194, %f193, 0f41CFB762;
	fma.rn.f32 	%f195, %f194, 0f3BBB989D, 0f3F000000;
	cvt.sat.f32.f32 	%f196, %f195;
	mov.f32 	%f197, 0f4B400001;
	mov.f32 	%f198, 0f437C0000;
	fma.rm.f32 	%f199, %f196, %f198, %f197;
	add.f32 	%f200, %f199, 0fCB40007F;
	neg.f32 	%f201, %f200;
	fma.rn.f32 	%f202, %f194, 0f3FB8AA3B, %f201;
	fma.rn.f32 	%f203, %f194, 0f32A57060, %f202;
	mov.b32 	%r33, %f199;
	shl.b32 	%r34, %r33, 23;
	mov.b32 	%f204, %r34;
	ex2.approx.ftz.f32 	%f205, %f203;
	mul.f32 	%f206, %f205, %f204;
	mul.f32 	%f242, %f206, 0f44BA4000;
	bra.uni 	$L__BB0_27;
$L__BB0_20:
	setp.eq.s32 	%p14, %r6, 2;
	@%p14 bra 	$L__BB0_25;
	setp.eq.s32 	%p15, %r6, 3;
	@%p15 bra 	$L__BB0_26;
	@%p11 bra 	$L__BB0_23;
	bra.uni 	$L__BB0_27;
$L__BB0_23:
	add.f32 	%f143, %f26, 0fC37A0000;
	mul.f32 	%f144, %f143, %f143;
	mul.f32 	%f145, %f144, 0fBF000000;
	div.rn.f32 	%f146, %f145, 0f42903F59;
	fma.rn.f32 	%f147, %f146, 0f3BBB989D, 0f3F000000;
	cvt.sat.f32.f32 	%f148, %f147;
	mov.f32 	%f149, 0f4B400001;
	mov.f32 	%f150, 0f437C0000;
	fma.rm.f32 	%f151, %f148, %f150, %f149;
	add.f32 	%f152, %f151, 0fCB40007F;
	neg.f32 	%f153, %f152;
	fma.rn.f32 	%f154, %f146, 0f3FB8AA3B, %f153;
	fma.rn.f32 	%f155, %f146, 0f32A57060, %f154;
	mov.b32 	%r27, %f151;
	shl.b32 	%r28, %r27, 23;
	mov.b32 	%f156, %r28;
	ex2.approx.ftz.f32 	%f157, %f155;
	mul.f32 	%f158, %f157, %f156;
	mul.f32 	%f242, %f158, 0f43960000;
	bra.uni 	$L__BB0_27;
$L__BB0_24:
	add.f32 	%f207, %f26, 0fC38C0000;
	mul.f32 	%f208, %f207, %f207;
	mul.f32 	%f209, %f208, 0fBF000000;
	div.rn.f32 	%f210, %f209, 0f42224744;
	fma.rn.f32 	%f211, %f210, 0f3BBB989D, 0f3F000000;
	cvt.sat.f32.f32 	%f212, %f211;
	mov.f32 	%f213, 0f4B400001;
	mov.f32 	%f214, 0f437C0000;
	fma.rm.f32 	%f215, %f212, %f214, %f213;
	add.f32 	%f216, %f215, 0fCB40007F;
	neg.f32 	%f217, %f216;
	fma.rn.f32 	%f218, %f210, 0f3FB8AA3B, %f217;
	fma.rn.f32 	%f219, %f210, 0f32A57060, %f218;
	mov.b32 	%r35, %f215;
	shl.b32 	%r36, %r35, 23;
	mov.b32 	%f220, %r36;
	ex2.approx.ftz.f32 	%f221, %f219;
	mul.f32 	%f222, %f221, %f220;
	mul.f32 	%f242, %f222, 0f45AF0000;
	bra.uni 	$L__BB0_27;
$L__BB0_25:
	add.f32 	%f175, %f26, 0fC3810000;
	mul.f32 	%f176, %f175, %f175;
	mul.f32 	%f177, %f176, 0fBF000000;
	div.rn.f32 	%f178, %f177, 0f41903F59;
	fma.rn.f32 	%f179, %f178, 0f3BBB989D, 0f3F000000;
	cvt.sat.f32.f32 	%f180, %f179;
	mov.f32 	%f181, 0f4B400001;
	mov.f32 	%f182, 0f437C0000;
	fma.rm.f32 	%f183, %f180, %f182, %f181;
	add.f32 	%f184, %f183, 0fCB40007F;
	neg.f32 	%f185, %f184;
	fma.rn.f32 	%f186, %f178, 0f3FB8AA3B, %f185;
	fma.rn.f32 	%f187, %f178, 0f32A57060, %f186;
	mov.b32 	%r31, %f183;
	shl.b32 	%r32, %r31, 23;
	mov.b32 	%f188, %r32;
	ex2.approx.ftz.f32 	%f189, %f187;
	mul.f32 	%f190, %f189, %f188;
	mul.f32 	%f242, %f190, 0f43480000;
	bra.uni 	$L__BB0_27;
$L__BB0_26:
	add.f32 	%f159, %f26, 0fC3810000;
	mul.f32 	%f160, %f159, %f159;
	mul.f32 	%f161, %f160, 0fBF000000;
	div.rn.f32 	%f162, %f161, 0f41903F59;
	fma.rn.f32 	%f163, %f162, 0f3BBB989D, 0f3F000000;
	cvt.sat.f32.f32 	%f164, %f163;
	mov.f32 	%f165, 0f4B400001;
	mov.f32 	%f166, 0f437C0000;
	fma.rm.f32 	%f167, %f164, %f166, %f165;
	add.f32 	%f168, %f167, 0fCB40007F;
	neg.f32 	%f169, %f168;
	fma.rn.f32 	%f170, %f162, 0f3FB8AA3B, %f169;
	fma.rn.f32 	%f171, %f162, 0f32A57060, %f170;
	mov.b32 	%r29, %f167;
	shl.b32 	%r30, %r29, 23;
	mov.b32 	%f172, %r30;
	ex2.approx.ftz.f32 	%f173, %f171;
	mul.f32 	%f174, %f173, %f172;
	mul.f32 	%f242, %f174, 0f41A00000;
$L__BB0_27:
	setp.ne.s32 	%p19, %r6, 6;
	mul.f32 	%f223, %f242, 0f38205926;
	mul.f32 	%f224, %f11, %f223;
	mul.f32 	%f225, %f18, %f224;
	mul.f32 	%f226, %f28, %f225;
	atom.shared.add.f32 	%f227, [_ZZ22apply_uv_probe_thermal6float3ffffPKS_PKiPKfiP12ThermalVoxel4int3S_fP12UVProbeEventPiE24s_total_energy_deposited], %f226;
	setp.gt.s32 	%p20, %r6, 2;
	and.pred  	%p21, %p20, %p19;
	@%p21 bra 	$L__BB0_29;
	atom.shared.exch.b32 	%r37, [_ZZ22apply_uv_probe_thermal6float3ffffPKS_PKiPKfiP12ThermalVoxel4int3S_fP12UVProbeEventPiE14s_hit_aromatic], 1;
$L__BB0_29:
	sub.f32 	%f228, %f7, %f4;
	div.rn.f32 	%f229, %f228, %f30;
	cvt.rzi.s32.f32 	%r7, %f229;
	sub.f32 	%f230, %f8, %f5;
	div.rn.f32 	%f231, %f230, %f30;
	cvt.rzi.s32.f32 	%r8, %f231;
	sub.f32 	%f232, %f9, %f6;
	div.rn.f32 	%f233, %f232, %f30;
	cvt.rzi.s32.f32 	%r9, %f233;
	setp.gt.s32 	%p22, %r7, -1;
	setp.lt.s32 	%p23, %r7, %r1;
	and.pred  	%p24, %p22, %p23;
	setp.gt.s32 	%p25, %r8, -1;
	setp.lt.s32 	%p26, %r8, %r2;
	and.pred  	%p27, %p25, %p26;
	and.pred  	%p29, %p24, %p27;
	setp.gt.s32 	%p30, %r9, -1;
	setp.lt.s32 	%p31, %r9, %r3;
	and.pred  	%p32, %p30, %p31;
	and.pred  	%p34, %p29, %p32;
	not.pred 	%p35, %p34;
	@%p35 bra 	$L__BB0_33;
	mad.lo.s32 	%r38, %r9, %r2, %r8;
	mad.lo.s32 	%r39, %r38, %r1, %r7;
	cvta.to.global.u64 	%rd11, %rd3;
	mul.wide.s32 	%rd12, %r39, 56;
	add.s64 	%rd13, %rd11, %rd12;
	atom.global.add.f32 	%f234, [%rd13], %f19;
	atom.global.add.f32 	%f235, [%rd13+8], %f19;
	ld.shared.f32 	%f236, [_ZZ22apply_uv_probe_thermal6float3ffffPKS_PKiPKfiP12ThermalVoxel4int3S_fP12UVProbeEventPiE15s_max_temp_rise];
	setp.leu.f32 	%p36, %f19, %f236;
	@%p36 bra 	$L__BB0_33;
	mov.b32 	%r10, %f19;
$L__BB0_32:
	atom.shared.max.s32 	%r40, [_ZZ22apply_uv_probe_thermal6float3ffffPKS_PKiPKfiP12ThermalVoxel4int3S_fP12UVProbeEventPiE15s_max_temp_rise], %r10;
	cvt.rn.f32.s32 	%f237, %r40;
	cvt.rzi.s32.f32 	%r41, %f237;
	mov.b32 	%f238, %r41;
	setp.gt.f32 	%p37, %f19, %f238;
	@%p37 bra 	$L__BB0_32;
$L__BB0_33:
	setp.ne.s32 	%p38, %r4, 0;
	bar.sync 	0;
	setp.eq.s64 	%p39, %rd4, 0;
	or.pred  	%p40, %p38, %p39;
	@%p40 bra 	$L__BB0_35;
	cvta.to.global.u64 	%rd14, %rd4;
	st.global.f32 	[%rd14], %f1;
	st.global.f32 	[%rd14+4], %f2;
	st.global.f32 	[%rd14+8], %f3;
	st.global.f32 	[%rd14+16], %f27;
	ld.shared.f32 	%f239, [_ZZ22apply_uv_probe_thermal6float3ffffPKS_PKiPKfiP12ThermalVoxel4int3S_fP12UVProbeEventPiE24s_total_energy_deposited];
	st.global.f32 	[%rd14+20], %f239;
	ld.shared.f32 	%f240, [_ZZ22apply_uv_probe_thermal6float3ffffPKS_PKiPKfiP12ThermalVoxel4int3S_fP12UVProbeEventPiE15s_max_temp_rise];
	st.global.f32 	[%rd14+24], %f240;
	ld.shared.u32 	%r42, [_ZZ22apply_uv_probe_thermal6float3ffffPKS_PKiPKfiP12ThermalVoxel4int3S_fP12UVProbeEventPiE14s_hit_aromatic];
	setp.gt.s32 	%p41, %r42, 0;
	selp.u16 	%rs1, 1, 0, %p41;
	st.global.u8 	[%rd14+40], %rs1;
	mov.b32 	%r43, 0;
	st.global.u32 	[%rd14+32], %r43;
$L__BB0_35:
	ret;

}
	// .globl	_Z20update_thermal_fieldP12ThermalVoxel4int3ffifPiS2_
.visible .entry _Z20update_thermal_fieldP12ThermalVoxel4int3ffifPiS2_(
	.param .u64 .ptr .align 1 _Z20update_thermal_fieldP12ThermalVoxel4int3ffifPiS2__param_0,
	.param .align 4 .b8 _Z20update_thermal_fieldP12ThermalVoxel4int3ffifPiS2__param_1[12],
	.param .f32 _Z20update_thermal_fieldP12ThermalVoxel4int3ffifPiS2__param_2,
	.param .f32 _Z20update_thermal_fieldP12ThermalVoxel4int3ffifPiS2__param_3,
	.param .u32 _Z20update_thermal_fieldP12ThermalVoxel4int3ffifPiS2__param_4,
	.param .f32 _Z20update_thermal_fieldP12ThermalVoxel4int3ffifPiS2__param_5,
	.param .u64 .ptr .align 1 _Z20update_thermal_fieldP12ThermalVoxel4int3ffifPiS2__param_6,
	.param .u64 .ptr .align 1 _Z20update_thermal_fieldP12ThermalVoxel4int3ffifPiS2__param_7
)
{
	.reg .pred 	%p<21>;
	.reg .b16 	%rs<4>;
	.reg .b32 	%r<37>;
	.reg .b32 	%f<90>;
	.reg .b64 	%rd<19>;

	ld.param.u32 	%r1, [_Z20update_thermal_fieldP12ThermalVoxel4int3ffifPiS2__param_1];
	ld.param.u64 	%rd5, [_Z20update_thermal_fieldP12ThermalVoxel4int3ffifPiS2__param_0];
	ld.param.u32 	%r11, [_Z20update_thermal_fieldP12ThermalVoxel4int3ffifPiS2__param_1+8];
	ld.param.u32 	%r12, [_Z20update_thermal_fieldP12ThermalVoxel4int3ffifPiS2__param_1+4];
	ld.param.f32 	%f28, [_Z20update_thermal_fieldP12ThermalVoxel4int3ffifPiS2__param_2];
	ld.param.f32 	%f29, [_Z20update_thermal_fieldP12ThermalVoxel4int3ffifPiS2__param_3];
	ld.param.u32 	%r10, [_Z20update_thermal_fieldP12ThermalVoxel4int3ffifPiS2__param_4];
	ld.param.f32 	%f30, [_Z20update_thermal_fieldP12ThermalVoxel4int3ffifPiS2__param_5];
	ld.param.u64 	%rd3, [_Z20update_thermal_fieldP12ThermalVoxel4int3ffifPiS2__param_6];
	ld.param.u64 	%rd4, [_Z20update_thermal_fieldP12ThermalVoxel4int3ffifPiS2__param_7];
	cvta.to.global.u64 	%rd1, %rd5;
	mov.u32 	%r13, %ctaid.x;
	mov.u32 	%r14, %ntid.x;
	mov.u32 	%r15, %tid.x;
	mad.lo.s32 	%r4, %r13, %r14, %r15;
	mov.u32 	%r16, %ctaid.y;
	mov.u32 	%r17, %ntid.y;
	mov.u32 	%r18, %tid.y;
	mad.lo.s32 	%r19, %r16, %r17, %r18;
	mov.u32 	%r20, %ctaid.z;
	mov.u32 	%r21, %ntid.z;
	mov.u32 	%r22, %tid.z;
	mad.lo.s32 	%r23, %r20, %r21, %r22;
	setp.ge.s32 	%p1, %r4, %r1;
	setp.ge.s32 	%p2, %r19, %r12;
	or.pred  	%p3, %p1, %p2;
	setp.ge.s32 	%p4, %r23, %r11;
	or.pred  	%p5, %p3, %p4;
	@%p5 bra 	$L__BB1_27;
	mad.lo.s32 	%r24, %r12, %r23, %r19;
	mad.lo.s32 	%r7, %r24, %r1, %r4;
	mul.wide.s32 	%rd6, %r7, 56;
	add.s64 	%rd2, %rd1, %rd6;
	add.s32 	%r25, %r1, -1;
	setp.ge.s32 	%p6, %r4, %r25;
	@%p6 bra 	$L__BB1_3;
	ld.global.f32 	%f83, [%rd2+56];
	bra.uni 	$L__BB1_4;
$L__BB1_3:
	ld.global.f32 	%f83, [%rd2];
$L__BB1_4:
	setp.lt.s32 	%p7, %r4, 1;
	@%p7 bra 	$L__BB1_6;
	ld.global.f32 	%f84, [%rd2+-56];
	bra.uni 	$L__BB1_7;
$L__BB1_6:
	ld.global.f32 	%f84, [%rd2];
$L__BB1_7:
	add.s32 	%r26, %r12, -1;
	setp.ge.u32 	%p8, %r19, %r26;
	@%p8 bra 	$L__BB1_9;
	mul.wide.s32 	%rd7, %r1, 56;
	add.s64 	%rd8, %rd2, %rd7;
	ld.global.f32 	%f85, [%rd8];
	bra.uni 	$L__BB1_10;
$L__BB1_9:
	ld.global.f32 	%f85, [%rd2];
$L__BB1_10:
	setp.eq.s32 	%p9, %r19, 0;
	@%p9 bra 	$L__BB1_12;
	sub.s32 	%r27, %r7, %r1;
	mul.wide.s32 	%rd9, %r27, 56;
	add.s64 	%rd10, %rd1, %rd9;
	ld.global.f32 	%f86, [%rd10];
	bra.uni 	$L__BB1_13;
$L__BB1_12:
	ld.global.f32 	%f86, [%rd2];
$L__BB1_13:
	mul.lo.s32 	%r8, %r1, %r12;
	add.s32 	%r28, %r11, -1;
	setp.ge.u32 	%p10, %r23, %r28;
	@%p10 bra 	$L__BB1_15;
	add.s32 	%r29, %r7, %r8;
	mul.wide.s32 	%rd11, %r29, 56;
	add.s64 	%rd12, %rd1, %rd11;
	ld.global.f32 	%f87, [%rd12];
	bra.uni 	$L__BB1_16;
$L__BB1_15:
	ld.global.f32 	%f87, [%rd2];
$L__BB1_16:
	setp.eq.s32 	%p11, %r23, 0;
	@%p11 bra 	$L__BB1_18;
	sub.s32 	%r30, %r7, %r8;
	mul.wide.s32 	%rd13, %r30, 56;
	add.s64 	%rd14, %rd1, %rd13;
	ld.global.f32 	%f89, [%rd14];
	ld.global.f32 	%f88, [%rd2];
	bra.uni 	$L__BB1_19;
$L__BB1_18:
	ld.global.f32 	%f88, [%rd2];
	mov.f32 	%f89, %f88;
$L__BB1_19:
	add.f32 	%f31, %f83, 0f00000000;
	add.f32 	%f32, %f31, %f84;
	add.f32 	%f33, %f32, %f85;
	add.f32 	%f34, %f33, %f86;
	add.f32 	%f35, %f34, %f87;
	add.f32 	%f36, %f35, %f89;
	fma.rn.f32 	%f37, %f88, 0fC0C00000, %f36;
	mul.f32 	%f38, %f28, %f28;
	div.rn.f32 	%f39, %f37, %f38;
	mul.f32 	%f40, %f30, %f39;
	fma.rn.f32 	%f21, %f29, %f40, %f88;
	st.global.f32 	[%rd2], %f21;
	ld.global.f32 	%f41, [%rd2+4];
	sub.f32 	%f22, %f21, %f41;
	st.global.f32 	[%rd2+8], %f22;
	sub.f32 	%f42, %f83, %f84;
	add.f32 	%f43, %f28, %f28;
	div.rn.f32 	%f23, %f42, %f43;
	st.global.f32 	[%rd2+16], %f23;
	sub.f32 	%f44, %f85, %f86;
	div.rn.f32 	%f24, %f44, %f43;
	st.global.f32 	[%rd2+20], %f24;
	sub.f32 	%f45, %f87, %f89;
	div.rn.f32 	%f25, %f45, %f43;
	st.global.f32 	[%rd2+24], %f25;
	mul.f32 	%f46, %f24, %f24;
	fma.rn.f32 	%f47, %f23, %f23, %f46;
	fma.rn.f32 	%f48, %f25, %f25, %f47;
	sqrt.rn.f32 	%f26, %f48;
	st.global.f32 	[%rd2+12], %f26;
	setp.leu.f32 	%p12, %f26, 0f2EDBE6FF;
	@%p12 bra 	$L__BB1_21;
	div.rn.f32 	%f49, %f23, %f26;
	st.global.f32 	[%rd2+16], %f49;
	div.rn.f32 	%f50, %f24, %f26;
	st.global.f32 	[%rd2+20], %f50;
	div.rn.f32 	%f51, %f25, %f26;
	st.global.f32 	[%rd2+24], %f51;
$L__BB1_21:
	ld.global.f32 	%f52, [%rd2+28];
	setp.gtu.f32 	%p13, %f52, 0f00000000;
	setp.gt.f32 	%p14, %f21, 0f43889333;
	add.f32 	%f53, %f21, 0fC3889333;
	mul.f32 	%f54, %f53, 0f3C23D70A;
	mul.f32 	%f55, %f29, %f54;
	min.f32 	%f56, %f55, %f52;
	selp.f32 	%f57, %f56, 0f00000000, %p14;
	selp.f32 	%f27, %f57, 0f00000000, %p13;
	st.global.f32 	[%rd2+32], %f27;
	sub.f32 	%f58, %f52, %f27;
	setp.lt.f32 	%p15, %f58, 0f00000000;
	selp.f32 	%f59, 0f00000000, %f58, %p15;
	st.global.f32 	[%rd2+28], %f59;
	ld.global.u8 	%rs1, [%rd2+52];
	setp.eq.s16 	%p16, %rs1, 0;
	@%p16 bra 	$L__BB1_24;
	ld.global.u32 	%r31, [%rd2+44];
	sub.s32 	%r32, %r10, %r31;
	setp.lt.s32 	%p17, %r32, 6;
	@%p17 bra 	$L__BB1_27;
	mov.b16 	%rs2, 0;
	st.global.u8 	[%rd2+52], %rs2;
$L__BB1_24:
	abs.f32 	%f60, %f22;
	div.rn.f32 	%f61, %f26, 0f3C23D70A;
	fma.rn.f32 	%f62, %f60, 0f40000000, %f61;
	setp.gt.f32 	%p18, %f27, 0f3A83126F;
	fma.rn.f32 	%f63, %f27, 0f41200000, %f62;
	selp.f32 	%f64, %f63, %f62, %p18;
	div.rn.f32 	%f65, %f29, 0fC1200000;
	fma.rn.f32 	%f66, %f65, 0f3BBB989D, 0f3F000000;
	cvt.sat.f32.f32 	%f67, %f66;
	mov.f32 	%f68, 0f4B400001;
	mov.f32 	%f69, 0f437C0000;
	fma.rm.f32 	%f70, %f67, %f69, %f68;
	add.f32 	%f71, %f70, 0fCB40007F;
	neg.f32 	%f72, %f71;
	fma.rn.f32 	%f73, %f65, 0f3FB8AA3B, %f72;
	fma.rn.f32 	%f74, %f65, 0f32A57060, %f73;
	mov.b32 	%r33, %f70;
	shl.b32 	%r34, %r33, 23;
	mov.b32 	%f75, %r34;
	ex2.approx.ftz.f32 	%f76, %f74;
	mul.f32 	%f77, %f76, %f75;
	ld.global.f32 	%f78, [%rd2+48];
	mov.f32 	%f79, 0f3F800000;
	sub.f32 	%f80, %f79, %f77;
	mul.f32 	%f81, %f64, %f80;
	fma.rn.f32 	%f82, %f78, %f77, %f81;
	st.global.f32 	[%rd2+48], %f82;
	setp.ltu.f32 	%p19, %f82, 0f3D4CCCCD;
	@%p19 bra 	$L__BB1_27;
	mov.b32 	%r35, 0;
	st.global.u32 	[%rd2+48], %r35;
	st.global.u32 	[%rd2+44], %r10;
	mov.b16 	%rs3, 1;
	st.global.u8 	[%rd2+52], %rs3;
	cvta.to.global.u64 	%rd15, %rd4;
	atom.global.add.u32 	%r9, [%rd15], 1;
	mul.lo.s32 	%r36, %r8, %r11;
	setp.ge.s32 	%p20, %r9, %r36;
	@%p20 bra 	$L__BB1_27;
	cvta.to.global.u64 	%rd16, %rd3;
	mul.wide.s32 	%rd17, %r9, 4;
	add.s64 	%rd18, %rd16, %rd17;
	st.global.u32 	[%rd18], %r7;
$L__BB1_27:
	ret;

}
	// .globl	_Z24detect_pocket_signaturesPK6float3PKfiPK12ThermalVoxel4int3S_fP22ThermalPocketSignaturePiiff
.visible .entry _Z24detect_pocket_signaturesPK6float3PKfiPK12ThermalVoxel4int3S_fP22ThermalPocketSignaturePiiff(
	.param .u64 .ptr .align 1 _Z24detect_pocket_signaturesPK6float3PKfiPK12ThermalVoxel4int3S_fP22ThermalPocketSignaturePiiff_param_0,
	.param .u64 .ptr .align 1 _Z24detect_pocket_signaturesPK6float3PKfiPK12ThermalVoxel4int3S_fP22ThermalPocketSignaturePiiff_param_1,
	.param .u32 _Z24detect_pocket_signaturesPK6float3PKfiPK12ThermalVoxel4int3S_fP22ThermalPocketSignaturePiiff_param_2,
	.param .u64 .ptr .align 1 _Z24detect_pocket_signaturesPK6float3PKfiPK12ThermalVoxel4int3S_fP22ThermalPocketSignaturePiiff_param_3,
	.param .align 4 .b8 _Z24detect_pocket_signaturesPK6float3PKfiPK12ThermalVoxel4int3S_fP22ThermalPocketSignaturePiiff_param_4[12],
	.param .align 4 .b8 _Z24detect_pocket_signaturesPK6float3PKfiPK12ThermalVoxel4int3S_fP22ThermalPocketSignaturePiiff_param_5[12],
	.param .f32 _Z24detect_pocket_signaturesPK6float3PKfiPK12ThermalVoxel4int3S_fP22ThermalPocketSignaturePiiff_param_6,
	.param .u64 .ptr .align 1 _Z24detect_pocket_signaturesPK6float3PKfiPK12ThermalVoxel4int3S_fP22ThermalPocketSignaturePiiff_param_7,
	.param .u64 .ptr .align 1 _Z24detect_pocket_signaturesPK6float3PKfiPK12ThermalVoxel4int3S_fP22ThermalPocketSignaturePiiff_param_8,
	.param .u32 _Z24detect_pocket_signaturesPK6float3PKfiPK12ThermalVoxel4int3S_fP22ThermalPocketSignaturePiiff_param_9,
	.param .f32 _Z24detect_pocket_signaturesPK6float3PKfiPK12ThermalVoxel4int3S_fP22ThermalPocketSignaturePiiff_param_10,
	.param .f32 _Z24detect_pocket_signaturesPK6float3PKfiPK12ThermalVoxel4int3S_fP22ThermalPocketSignaturePiiff_param_11
)
{
	.local .align 16 .b8 	__local_depot2[64];
	.reg .b64 	%SP;
	.reg .b64 	%SPL;
	.reg .pred 	%p<87>;
	.reg .b32 	%r<129>;
	.reg .b32 	%f<386>;
	.reg .b64 	%rd<84>;

	mov.u64 	%SPL, __local_depot2;
	ld.param.u64 	%rd17, [_Z24detect_pocket_signaturesPK6float3PKfiPK12ThermalVoxel4int3S_fP22ThermalPocketSignaturePiiff_param_0];
	ld.param.u64 	%rd18, [_Z24detect_pocket_signaturesPK6float3PKfiPK12ThermalVoxel4int3S_fP22ThermalPocketSignaturePiiff_param_1];
	ld.param.u32 	%r44, [_Z24detect_pocket_signaturesPK6float3PKfiPK12ThermalVoxel4int3S_fP22ThermalPocketSignaturePiiff_param_2];
	ld.param.u64 	%rd19, [_Z24detect_pocket_signaturesPK6float3PKfiPK12ThermalVoxel4int3S_fP22ThermalPocketSignaturePiiff_param_7];
	ld.param.u64 	%rd20, [_Z24detect_pocket_signaturesPK6float3PKfiPK12ThermalVoxel4int3S_fP22ThermalPocketSignaturePiiff_param_8];
	ld.param.u32 	%r45, [_Z24detect_pocket_signaturesPK6float3PKfiPK12ThermalVoxel4int3S_fP22ThermalPocketSignaturePiiff_param_9];
	ld.param.f32 	%f65, [_Z24detect_pocket_signaturesPK6float3PKfiPK12ThermalVoxel4int3S_fP22ThermalPocketSignaturePiiff_param_10];
	ld.param.f32 	%f66, [_Z24detect_pocket_signaturesPK6float3PKfiPK12ThermalVoxel4int3S_fP22ThermalPocketSignaturePiiff_param_11];
	cvta.to.global.u64 	%rd1, %rd19;
	cvta.to.global.u64 	%rd2, %rd17;
	cvta.to.global.u64 	%rd3, %rd18;
	cvta.to.global.u64 	%rd4, %rd20;
	add.u64 	%rd5, %SPL, 0;
	add.u64 	%rd6, %SPL, 32;
	mov.u32 	%r46, %tid.x;
	mov.u32 	%r47, %ctaid.x;
	or.b32  	%r48, %r46, %r47;
	setp.ne.s32 	%p1, %r48, 0;
	setp.lt.s32 	%p2, %r44, 1;
	or.pred  	%p3, %p1, %p2;
	@%p3 bra 	$L__BB2_55;
	mul.f32 	%f1, %f66, 0f3F000000;
	mov.b32 	%r109, 0;
$L__BB2_2:
	ld.global.u32 	%r50, [%rd4];
	setp.ge.s32 	%p4, %r50, %r45;
	@%p4 bra 	$L__BB2_55;
	mul.wide.u32 	%rd23, %r109, 4;
	add.s64 	%rd24, %rd3, %rd23;
	ld.global.nc.f32 	%f355, [%rd24];
	setp.lt.f32 	%p5, %f355, %f66;
	@%p5 bra 	$L__BB2_54;
	mul.wide.u32 	%rd25, %r109, 12;
	add.s64 	%rd26, %rd2, %rd25;
	ld.global.nc.f32 	%f358, [%rd26];
	ld.global.nc.f32 	%f357, [%rd26+4];
	ld.global.nc.f32 	%f356, [%rd26+8];
	st.local.u32 	[%rd5], %r109;
	st.local.f32 	[%rd6], %f355;
	add.s32 	%r110, %r109, 1;
	setp.ge.s32 	%p6, %r110, %r44;
	mov.b32 	%r111, 1;
	@%p6 bra 	$L__BB2_10;
	mov.b32 	%r111, 1;
$L__BB2_6:
	mul.wide.u32 	%rd27, %r110, 4;
	add.s64 	%rd28, %rd3, %rd27;
	ld.global.nc.f32 	%f10, [%rd28];
	setp.lt.f32 	%p7, %f10, %f1;
	@%p7 bra 	$L__BB2_9;
	mul.wide.u32 	%rd29, %r110, 12;
	add.s64 	%rd30, %rd2, %rd29;
	ld.global.nc.f32 	%f11, [%rd30];
	ld.global.nc.f32 	%f12, [%rd30+4];
	ld.global.nc.f32 	%f13, [%rd30+8];
	sub.f32 	%f67, %f11, %f358;
	sub.f32 	%f68, %f12, %f357;
	sub.f32 	%f69, %f13, %f356;
	mul.f32 	%f70, %f68, %f68;
	fma.rn.f32 	%f71, %f67, %f67, %f70;
	fma.rn.f32 	%f72, %f69, %f69, %f71;
	sqrt.rn.f32 	%f73, %f72;
	setp.geu.f32 	%p8, %f73, 0f41700000;
	@%p8 bra 	$L__BB2_9;
	mul.wide.s32 	%rd31, %r111, 4;
	add.s64 	%rd32, %rd5, %rd31;
	st.local.u32 	[%rd32], %r110;
	add.s64 	%rd33, %rd6, %rd31;
	st.local.f32 	[%rd33], %f10;
	add.f32 	%f355, %f355, %f10;
	div.rn.f32 	%f74, %f10, %f355;
	mov.f32 	%f75, 0f3F800000;
	sub.f32 	%f76, %f75, %f74;
	mul.f32 	%f77, %f358, %f76;
	fma.rn.f32 	%f358, %f11, %f74, %f77;
	mul.f32 	%f78, %f357, %f76;
	fma.rn.f32 	%f357, %f12, %f74, %f78;
	mul.f32 	%f79, %f356, %f76;
	fma.rn.f32 	%f356, %f13, %f74, %f79;
	add.s32 	%r111, %r111, 1;
$L__BB2_9:
	add.s32 	%r110, %r110, 1;
	setp.lt.s32 	%p9, %r110, %r44;
	setp.lt.s32 	%p10, %r111, 8;
	and.pred  	%p11, %p9, %p10;
	@%p11 bra 	$L__BB2_6;
$L__BB2_10:
	setp.lt.s32 	%p12, %r111, 2;
	@%p12 bra 	$L__BB2_54;
	and.b32  	%r9, %r111, 7;
	setp.lt.u32 	%p13, %r111, 8;
	mov.f32 	%f371, 0f00000000;
	mov.b32 	%r118, 0;
	mov.u32 	%r120, %r118;
	@%p13 bra 	$L__BB2_13;
	ld.local.v4.f32 	{%f82, %f83, %f84, %f85}, [%rd6];
	setp.gt.f32 	%p14, %f82, 0f3F000000;
	add.f32 	%f86, %f82, 0f00000000;
	selp.f32 	%f87, %f86, 0f00000000, %p14;
	selp.u32 	%r56, 1, 0, %p14;
	setp.gt.f32 	%p15, %f83, 0f3F000000;
	selp.b32 	%r57, 2, 1, %p14;
	add.f32 	%f88, %f87, %f83;
	selp.f32 	%f89, %f88, %f87, %p15;
	selp.b32 	%r58, %r57, %r56, %p15;
	setp.gt.f32 	%p16, %f84, 0f3F000000;
	add.f32 	%f90, %f89, %f84;
	selp.f32 	%f91, %f90, %f89, %p16;
	selp.u32 	%r59, 1, 0, %p16;
	add.s32 	%r60, %r58, %r59;
	setp.gt.f32 	%p17, %f85, 0f3F000000;
	add.f32 	%f92, %f91, %f85;
	selp.f32 	%f93, %f92, %f91, %p17;
	selp.u32 	%r61, 1, 0, %p17;
	add.s32 	%r62, %r60, %r61;
	ld.local.v4.f32 	{%f94, %f95, %f96, %f97}, [%rd6+16];
	setp.gt.f32 	%p18, %f94, 0f3F000000;
	add.f32 	%f98, %f93, %f94;
	selp.f32 	%f99, %f98, %f93, %p18;
	selp.u32 	%r63, 1, 0, %p18;
	add.s32 	%r64, %r62, %r63;
	setp.gt.f32 	%p19, %f95, 0f3F000000;
	add.f32 	%f100, %f99, %f95;
	selp.f32 	%f101, %f100, %f99, %p19;
	selp.u32 	%r65, 1, 0, %p19;
	add.s32 	%r66, %r64, %r65;
	setp.gt.f32 	%p20, %f96, 0f3F000000;
	add.f32 	%f102, %f101, %f96;
	selp.f32 	%f103, %f102, %f101, %p20;
	selp.u32 	%r67, 1, 0, %p20;
	add.s32 	%r68, %r66, %r67;
	setp.gt.f32 	%p21, %f97, 0f3F000000;
	add.f32 	%f104, %f103, %f97;
	selp.f32 	%f371, %f104, %f103, %p21;
	selp.u32 	%r69, 1, 0, %p21;
	add.s32 	%r120, %r68, %r69;
	mov.b32 	%r118, 8;
$L__BB2_13:
	setp.eq.s32 	%p22, %r9, 0;
	@%p22 bra 	$L__BB2_21;
	and.b32  	%r14, %r111, 3;
	setp.lt.u32 	%p23, %r9, 4;
	@%p23 bra 	$L__BB2_16;
	mul.wide.u32 	%rd34, %r118, 4;
	add.s64 	%rd35, %rd6, %rd34;
	ld.local.f32 	%f106, [%rd35];
	setp.gt.f32 	%p24, %f106, 0f3F000000;
	add.f32 	%f107, %f371, %f106;
	selp.f32 	%f108, %f107, %f371, %p24;
	selp.u32 	%r71, 1, 0, %p24;
	add.s32 	%r72, %r120, %r71;
	ld.local.f32 	%f109, [%rd35+4];
	setp.gt.f32 	%p25, %f109, 0f3F000000;
	add.f32 	%f110, %f108, %f109;
	selp.f32 	%f111, %f110, %f108, %p25;
	selp.u32 	%r73, 1, 0, %p25;
	add.s32 	%r74, %r72, %r73;
	ld.local.f32 	%f112, [%rd35+8];
	setp.gt.f32 	%p26, %f112, 0f3F000000;
	add.f32 	%f113, %f111, %f112;
	selp.f32 	%f114, %f113, %f111, %p26;
	selp.u32 	%r75, 1, 0, %p26;
	add.s32 	%r76, %r74, %r75;
	ld.local.f32 	%f115, [%rd35+12];
	setp.gt.f32 	%p27, %f115, 0f3F000000;
	add.f32 	%f116, %f114, %f115;
	selp.f32 	%f371, %f116, %f114, %p27;
	selp.u32 	%r77, 1, 0, %p27;
	add.s32 	%r120, %r76, %r77;
	add.s32 	%r118, %r118, 4;
$L__BB2_16:
	setp.eq.s32 	%p28, %r14, 0;
	@%p28 bra 	$L__BB2_21;
	mul.wide.u32 	%rd36, %r118, 4;
	add.s64 	%rd7, %rd6, %rd36;
	ld.local.f32 	%f117, [%rd7];
	setp.gt.f32 	%p29, %f117, 0f3F000000;
	add.f32 	%f118, %f371, %f117;
	selp.f32 	%f371, %f118, %f371, %p29;
	selp.u32 	%r78, 1, 0, %p29;
	add.s32 	%r120, %r120, %r78;
	setp.eq.s32 	%p30, %r14, 1;
	@%p30 bra 	$L__BB2_21;
	ld.local.f32 	%f119, [%rd7+4];
	setp.gt.f32 	%p31, %f119, 0f3F000000;
	add.f32 	%f120, %f371, %f119;
	selp.f32 	%f371, %f120, %f371, %p31;
	selp.u32 	%r79, 1, 0, %p31;
	add.s32 	%r120, %r120, %r79;
	setp.eq.s32 	%p32, %r14, 2;
	@%p32 bra 	$L__BB2_21;
	ld.local.f32 	%f34, [%rd7+8];
	setp.leu.f32 	%p33, %f34, 0f3F000000;
	@%p33 bra 	$L__BB2_21;
	add.s32 	%r120, %r120, 1;
	add.f32 	%f371, %f371, %f34;
$L__BB2_21:
	setp.lt.s32 	%p34, %r120, 2;
	mov.f32 	%f377, 0f00000000;
	@%p34 bra 	$L__BB2_33;
	cvt.rn.f32.u32 	%f37, %r120;
	div.rn.f32 	%f38, %f371, %f37;
	mov.f32 	%f376, 0f00000000;
	mov.b32 	%r122, 0;
	@%p13 bra 	$L__BB2_24;
	ld.local.v4.f32 	{%f124, %f125, %f126, %f127}, [%rd6];
	setp.gt.f32 	%p36, %f124, 0f3F000000;
	sub.f32 	%f128, %f124, %f38;
	fma.rn.f32 	%f129, %f128, %f128, 0f00000000;
	selp.f32 	%f130, %f129, 0f00000000, %p36;
	setp.gt.f32 	%p37, %f125, 0f3F000000;
	sub.f32 	%f131, %f125, %f38;
	fma.rn.f32 	%f132, %f131, %f131, %f130;
	selp.f32 	%f133, %f132, %f130, %p37;
	setp.gt.f32 	%p38, %f126, 0f3F000000;
	sub.f32 	%f134, %f126, %f38;
	fma.rn.f32 	%f135, %f134, %f134, %f133;
	selp.f32 	%f136, %f135, %f133, %p38;
	setp.gt.f32 	%p39, %f127, 0f3F000000;
	sub.f32 	%f137, %f127, %f38;
	fma.rn.f32 	%f138, %f137, %f137, %f136;
	selp.f32 	%f139, %f138, %f136, %p39;
	ld.local.v4.f32 	{%f140, %f141, %f142, %f143}, [%rd6+16];
	setp.gt.f32 	%p40, %f140, 0f3F000000;
	sub.f32 	%f144, %f140, %f38;
	fma.rn.f32 	%f145, %f144, %f144, %f139;
	selp.f32 	%f146, %f145, %f139, %p40;
	setp.gt.f32 	%p41, %f141, 0f3F000000;
	sub.f32 	%f147, %f141, %f38;
	fma.rn.f32 	%f148, %f147, %f147, %f146;
	selp.f32 	%f149, %f148, %f146, %p41;
	setp.gt.f32 	%p42, %f142, 0f3F000000;
	sub.f32 	%f150, %f142, %f38;
	fma.rn.f32 	%f151, %f150, %f150, %f149;
	selp.f32 	%f152, %f151, %f149, %p42;
	setp.gt.f32 	%p43, %f143, 0f3F000000;
	sub.f32 	%f153, %f143, %f38;
	fma.rn.f32 	%f154, %f153, %f153, %f152;
	selp.f32 	%f376, %f154, %f152, %p43;
	mov.b32 	%r122, 8;
$L__BB2_24:
	@%p22 bra 	$L__BB2_32;
	and.b32  	%r25, %r111, 3;
	setp.lt.u32 	%p45, %r9, 4;
	@%p45 bra 	$L__BB2_27;
	mul.wide.u32 	%rd37, %r122, 4;
	add.s64 	%rd38, %rd6, %rd37;
	ld.local.f32 	%f156, [%rd38];
	setp.gt.f32 	%p46, %f156, 0f3F000000;
	sub.f32 	%f157, %f156, %f38;
	fma.rn.f32 	%f158, %f157, %f157, %f376;
	selp.f32 	%f159, %f158, %f376, %p46;
	ld.local.f32 	%f160, [%rd38+4];
	setp.gt.f32 	%p47, %f160, 0f3F000000;
	sub.f32 	%f161, %f160, %f38;
	fma.rn.f32 	%f162, %f161, %f161, %f159;
	selp.f32 	%f163, %f162, %f159, %p47;
	ld.local.f32 	%f164, [%rd38+8];
	setp.gt.f32 	%p48, %f164, 0f3F000000;
	sub.f32 	%f165, %f164, %f38;
	fma.rn.f32 	%f166, %f165, %f165, %f163;
	selp.f32 	%f167, %f166, %f163, %p48;
	ld.local.f32 	%f168, [%rd38+12];
	setp.gt.f32 	%p49, %f168, 0f3F000000;
	sub.f32 	%f169, %f168, %f38;
	fma.rn.f32 	%f170, %f169, %f169, %f167;
	selp.f32 	%f376, %f170, %f167, %p49;
	add.s32 	%r122, %r122, 4;
$L__BB2_27:
	setp.eq.s32 	%p50, %r25, 0;
	@%p50 bra 	$L__BB2_32;
	mul.wide.u32 	%rd39, %r122, 4;
	add.s64 	%rd8, %rd6, %rd39;
	ld.local.f32 	%f171, [%rd8];
	setp.gt.f32 	%p51, %f171, 0f3F000000;
	sub.f32 	%f172, %f171, %f38;
	fma.rn.f32 	%f173, %f172, %f172, %f376;
	selp.f32 	%f376, %f173, %f376, %p51;
	setp.eq.s32 	%p52, %r25, 1;
	@%p52 bra 	$L__BB2_32;
	ld.local.f32 	%f174, [%rd8+4];
	setp.gt.f32 	%p53, %f174, 0f3F000000;
	sub.f32 	%f175, %f174, %f38;
	fma.rn.f32 	%f176, %f175, %f175, %f376;
	selp.f32 	%f376, %f176, %f376, %p53;
	setp.eq.s32 	%p54, %r25, 2;
	@%p54 bra 	$L__BB2_32;
	ld.local.f32 	%f47, [%rd8+8];
	setp.leu.f32 	%p55, %f47, 0f3F000000;
	@%p55 bra 	$L__BB2_32;
	sub.f32 	%f177, %f47, %f38;
	fma.rn.f32 	%f376, %f177, %f177, %f376;
$L__BB2_32:
	div.rn.f32 	%f178, %f376, %f37;
	fma.rn.f32 	%f179, %f38, %f38, 0f358637BD;
	div.rn.f32 	%f180, %f178, %f179;
	add.f32 	%f181, %f180, 0f3F800000;
	rcp.rn.f32 	%f182, %f181;
	cvt.rn.f32.u32 	%f183, %r111;
	div.rn.f32 	%f184, %f37, %f183;
	mul.f32 	%f377, %f184, %f182;
$L__BB2_33:
	setp.ltu.f32 	%p56, %f377, %f65;
	@%p56 bra 	$L__BB2_54;
	atom.global.add.u32 	%r28, [%rd4], 1;
	setp.ge.s32 	%p57, %r28, %r45;
	@%p57 bra 	$L__BB2_54;
	mul.wide.s32 	%rd40, %r28, 76;
	add.s64 	%rd9, %rd1, %rd40;
	st.global.f32 	[%rd9], %f358;
	st.global.f32 	[%rd9+4], %f357;
	st.global.f32 	[%rd9+8], %f356;
	cvt.rn.f32.u32 	%f52, %r111;
	div.rn.f32 	%f185, %f355, %f52;
	st.global.f32 	[%rd9+16], %f185;
	st.global.u32 	[%rd9+28], %r111;
	and.b32  	%r29, %r111, 3;
	setp.lt.u32 	%p58, %r111, 4;
	mov.b32 	%r124, 0;
	@%p58 bra 	$L__BB2_38;
	and.b32  	%r124, %r111, 2147483644;
	neg.s32 	%r123, %r124;
	mul.wide.s32 	%rd41, %r28, 76;
	add.s64 	%rd42, %rd1, %rd41;
	add.s64 	%rd82, %rd42, 44;
	mov.u64 	%rd83, %rd5;
$L__BB2_37:
	ld.local.v4.u32 	{%r83, %r84, %r85, %r86}, [%rd83];
	st.global.u32 	[%rd82+-12], %r83;
	st.global.u32 	[%rd82+-8], %r84;
	st.global.u32 	[%rd82+-4], %r85;
	st.global.u32 	[%rd82], %r86;
	add.s32 	%r123, %r123, 4;
	add.s64 	%rd83, %rd83, 16;
	add.s64 	%rd82, %rd82, 16;
	setp.ne.s32 	%p59, %r123, 0;
	@%p59 bra 	$L__BB2_37;
$L__BB2_38:
	setp.eq.s32 	%p60, %r29, 0;
	@%p60 bra 	$L__BB2_42;
	mul.wide.u32 	%rd43, %r124, 4;
	add.s64 	%rd15, %rd5, %rd43;
	ld.local.u32 	%r87, [%rd15];
	add.s64 	%rd16, %rd9, %rd43;
	st.global.u32 	[%rd16+32], %r87;
	setp.eq.s32 	%p61, %r29, 1;
	@%p61 bra 	$L__BB2_42;
	ld.local.u32 	%r88, [%rd15+4];
	st.global.u32 	[%rd16+36], %r88;
	setp.eq.s32 	%p62, %r29, 2;
	@%p62 bra 	$L__BB2_42;
	ld.local.u32 	%r89, [%rd15+8];
	st.global.u32 	[%rd16+40], %r89;
$L__BB2_42:
	setp.lt.u32 	%p63, %r111, 8;
	st.global.f32 	[%rd9+64], %f377;
	mul.f32 	%f188, %f377, %f52;
	mul.f32 	%f189, %f188, 0f3E000000;
	st.global.f32 	[%rd9+68], %f189;
	mov.b32 	%r91, 1;
	st.global.u32 	[%rd9+72], %r91;
	mov.f32 	%f385, 0f00000000;
	mov.b32 	%r127, 0;
	@%p63 bra 	$L__BB2_45;
	and.b32  	%r127, %r111, 2147483640;
	mov.f32 	%f385, 0f00000000;
	mov.b32 	%r125, 0;
$L__BB2_44:
	.pragma "nounroll";
	mul.wide.u32 	%rd44, %r125, 4;
	add.s64 	%rd45, %rd5, %rd44;
	ld.local.v4.u32 	{%r93, %r94, %r95, %r96}, [%rd45];
	mul.wide.s32 	%rd46, %r93, 12;
	add.s64 	%rd47, %rd2, %rd46;
	ld.global.nc.f32 	%f191, [%rd47];
	ld.global.nc.f32 	%f192, [%rd47+4];
	ld.global.nc.f32 	%f193, [%rd47+8];
	sub.f32 	%f194, %f191, %f358;
	sub.f32 	%f195, %f192, %f357;
	sub.f32 	%f196, %f193, %f356;
	mul.f32 	%f197, %f195, %f195;
	fma.rn.f32 	%f198, %f194, %f194, %f197;
	fma.rn.f32 	%f199, %f196, %f196, %f198;
	sqrt.rn.f32 	%f200, %f199;
	setp.gt.f32 	%p64, %f200, %f385;
	selp.f32 	%f201, %f200, %f385, %p64;
	mul.wide.s32 	%rd48, %r94, 12;
	add.s64 	%rd49, %rd2, %rd48;
	ld.global.nc.f32 	%f202, [%rd49];
	ld.global.nc.f32 	%f203, [%rd49+4];
	ld.global.nc.f32 	%f204, [%rd49+8];
	sub.f32 	%f205, %f202, %f358;
	sub.f32 	%f206, %f203, %f357;
	sub.f32 	%f207, %f204, %f356;
	mul.f32 	%f208, %f206, %f206;
	fma.rn.f32 	%f209, %f205, %f205, %f208;
	fma.rn.f32 	%f210, %f207, %f207, %f209;
	sqrt.rn.f32 	%f211, %f210;
	setp.gt.f32 	%p65, %f211, %f201;
	selp.f32 	%f212, %f211, %f201, %p65;
	mul.wide.s32 	%rd50, %r95, 12;
	add.s64 	%rd51, %rd2, %rd50;
	ld.global.nc.f32 	%f213, [%rd51];
	ld.global.nc.f32 	%f214, [%rd51+4];
	ld.global.nc.f32 	%f215, [%rd51+8];
	sub.f32 	%f216, %f213, %f358;
	sub.f32 	%f217, %f214, %f357;
	sub.f32 	%f218, %f215, %f356;
	mul.f32 	%f219, %f217, %f217;
	fma.rn.f32 	%f220, %f216, %f216, %f219;
	fma.rn.f32 	%f221, %f218, %f218, %f220;
	sqrt.rn.f32 	%f222, %f221;
	setp.gt.f32 	%p66, %f222, %f212;
	selp.f32 	%f223, %f222, %f212, %p66;
	mul.wide.s32 	%rd52, %r96, 12;
	add.s64 	%rd53, %rd2, %rd52;
	ld.global.nc.f32 	%f224, [%rd53];
	ld.global.nc.f32 	%f225, [%rd53+4];
	ld.global.nc.f32 	%f226, [%rd53+8];
	sub.f32 	%f227, %f224, %f358;
	sub.f32 	%f228, %f225, %f357;
	sub.f32 	%f229, %f226, %f356;
	mul.f32 	%f230, %f228, %f228;
	fma.rn.f32 	%f231, %f227, %f227, %f230;
	fma.rn.f32 	%f232, %f229, %f229, %f231;
	sqrt.rn.f32 	%f233, %f232;
	setp.gt.f32 	%p67, %f233, %f223;
	selp.f32 	%f234, %f233, %f223, %p67;
	ld.local.v4.u32 	{%r97, %r98, %r99, %r100}, [%rd45+16];
	mul.wide.s32 	%rd54, %r97, 12;
	add.s64 	%rd55, %rd2, %rd54;
	ld.global.nc.f32 	%f235, [%rd55];
	ld.global.nc.f32 	%f236, [%rd55+4];
	ld.global.nc.f32 	%f237, [%rd55+8];
	sub.f32 	%f238, %f235, %f358;
	sub.f32 	%f239, %f236, %f357;
	sub.f32 	%f240, %f237, %f356;
	mul.f32 	%f241, %f239, %f239;
	fma.rn.f32 	%f242, %f238, %f238, %f241;
	fma.rn.f32 	%f243, %f240, %f240, %f242;
	sqrt.rn.f32 	%f244, %f243;
	setp.gt.f32 	%p68, %f244, %f234;
	selp.f32 	%f245, %f244, %f234, %p68;
	mul.wide.s32 	%rd56, %r98, 12;
	add.s64 	%rd57, %rd2, %rd56;
	ld.global.nc.f32 	%f246, [%rd57];
	ld.global.nc.f32 	%f247, [%rd57+4];
	ld.global.nc.f32 	%f248, [%rd57+8];
	sub.f32 	%f249, %f246, %f358;
	sub.f32 	%f250, %f247, %f357;
	sub.f32 	%f251, %f248, %f356;
	mul.f32 	%f252, %f250, %f250;
	fma.rn.f32 	%f253, %f249, %f249, %f252;
	fma.rn.f32 	%f254, %f251, %f251, %f253;
	sqrt.rn.f32 	%f255, %f254;
	setp.gt.f32 	%p69, %f255, %f245;
	selp.f32 	%f256, %f255, %f245, %p69;
	mul.wide.s32 	%rd58, %r99, 12;
	add.s64 	%rd59, %rd2, %rd58;
	ld.global.nc.f32 	%f257, [%rd59];
	ld.global.nc.f32 	%f258, [%rd59+4];
	ld.global.nc.f32 	%f259, [%rd59+8];
	sub.f32 	%f260, %f257, %f358;
	sub.f32 	%f261, %f258, %f357;
	sub.f32 	%f262, %f259, %f356;
	mul.f32 	%f263, %f261, %f261;
	fma.rn.f32 	%f264, %f260, %f260, %f263;
	fma.rn.f32 	%f265, %f262, %f262, %f264;
	sqrt.rn.f32 	%f266, %f265;
	setp.gt.f32 	%p70, %f266, %f256;
	selp.f32 	%f267, %f266, %f256, %p70;
	mul.wide.s32 	%rd60, %r100, 12;
	add.s64 	%rd61, %rd2, %rd60;
	ld.global.nc.f32 	%f268, [%rd61];
	ld.global.nc.f32 	%f269, [%rd61+4];
	ld.global.nc.f32 	%f270, [%rd61+8];
	sub.f32 	%f271, %f268, %f358;
	sub.f32 	%f272, %f269, %f357;
	sub.f32 	%f273, %f270, %f356;
	mul.f32 	%f274, %f272, %f272;
	fma.rn.f32 	%f275, %f271, %f271, %f274;
	fma.rn.f32 	%f276, %f273, %f273, %f275;
	sqrt.rn.f32 	%f277, %f276;
	setp.gt.f32 	%p71, %f277, %f267;
	selp.f32 	%f385, %f277, %f267, %p71;
	add.s32 	%r125, %r125, 8;
	setp.ne.s32 	%p72, %r125, %r127;
	@%p72 bra 	$L__BB2_44;
$L__BB2_45:
	setp.eq.s32 	%p73, %r9, 0;
	@%p73 bra 	$L__BB2_53;
	setp.lt.u32 	%p74, %r9, 4;
	@%p74 bra 	$L__BB2_48;
	mul.wide.u32 	%rd62, %r127, 4;
	add.s64 	%rd63, %rd5, %rd62;
	ld.local.u32 	%r101, [%rd63];
	mul.wide.s32 	%rd64, %r101, 12;
	add.s64 	%rd65, %rd2, %rd64;
	ld.global.nc.f32 	%f279, [%rd65];
	ld.global.nc.f32 	%f280, [%rd65+4];
	ld.global.nc.f32 	%f281, [%rd65+8];
	sub.f32 	%f282, %f279, %f358;
	sub.f32 	%f283, %f280, %f357;
	sub.f32 	%f284, %f281, %f356;
	mul.f32 	%f285, %f283, %f283;
	fma.rn.f32 	%f286, %f282, %f282, %f285;
	fma.rn.f32 	%f287, %f284, %f284, %f286;
	sqrt.rn.f32 	%f288, %f287;
	setp.gt.f32 	%p75, %f288, %f385;
	selp.f32 	%f289, %f288, %f385, %p75;
	ld.local.u32 	%r102, [%rd63+4];
	mul.wide.s32 	%rd66, %r102, 12;
	add.s64 	%rd67, %rd2, %rd66;
	ld.global.nc.f32 	%f290, [%rd67];
	ld.global.nc.f32 	%f291, [%rd67+4];
	ld.global.nc.f32 	%f292, [%rd67+8];
	sub.f32 	%f293, %f290, %f358;
	sub.f32 	%f294, %f291, %f357;
	sub.f32 	%f295, %f292, %f356;
	mul.f32 	%f296, %f294, %f294;
	fma.rn.f32 	%f297, %f293, %f293, %f296;
	fma.rn.f32 	%f298, %f295, %f295, %f297;
	sqrt.rn.f32 	%f299, %f298;
	setp.gt.f32 	%p76, %f299, %f289;
	selp.f32 	%f300, %f299, %f289, %p76;
	ld.local.u32 	%r103, [%rd63+8];
	mul.wide.s32 	%rd68, %r103, 12;
	add.s64 	%rd69, %rd2, %rd68;
	ld.global.nc.f32 	%f301, [%rd69];
	ld.global.nc.f32 	%f302, [%rd69+4];
	ld.global.nc.f32 	%f303, [%rd69+8];
	sub.f32 	%f304, %f301, %f358;
	sub.f32 	%f305, %f302, %f357;
	sub.f32 	%f306, %f303, %f356;
	mul.f32 	%f307, %f305, %f305;
	fma.rn.f32 	%f308, %f304, %f304, %f307;
	fma.rn.f32 	%f309, %f306, %f306, %f308;
	sqrt.rn.f32 	%f310, %f309;
	setp.gt.f32 	%p77, %f310, %f300;
	selp.f32 	%f311, %f310, %f300, %p77;
	ld.local.u32 	%r104, [%rd63+12];
	mul.wide.s32 	%rd70, %r104, 12;
	add.s64 	%rd71, %rd2, %rd70;
	ld.global.nc.f32 	%f312, [%rd71];
	ld.global.nc.f32 	%f313, [%rd71+4];
	ld.global.nc.f32 	%f314, [%rd71+8];
	sub.f32 	%f315, %f312, %f358;
	sub.f32 	%f316, %f313, %f357;
	sub.f32 	%f317, %f314, %f356;
	mul.f32 	%f318, %f316, %f316;
	fma.rn.f32 	%f319, %f315, %f315, %f318;
	fma.rn.f32 	%f320, %f317, %f317, %f319;
	sqrt.rn.f32 	%f321, %f320;
	setp.gt.f32 	%p78, %f321, %f311;
	selp.f32 	%f385, %f321, %f311, %p78;
	add.s32 	%r127, %r127, 4;
$L__BB2_48:
	@%p60 bra 	$L__BB2_53;
	setp.eq.s32 	%p80, %r29, 1;
	@%p80 bra 	$L__BB2_51;
	mul.wide.u32 	%rd72, %r127, 4;
	add.s64 	%rd73, %rd5, %rd72;
	ld.local.u32 	%r105, [%rd73];
	mul.wide.s32 	%rd74, %r105, 12;
	add.s64 	%rd75, %rd2, %rd74;
	ld.global.nc.f32 	%f323, [%rd75];
	ld.global.nc.f32 	%f324, [%rd75+4];
	ld.global.nc.f32 	%f325, [%rd75+8];
	sub.f32 	%f326, %f323, %f358;
	sub.f32 	%f327, %f324, %f357;
	sub.f32 	%f328, %f325, %f356;
	mul.f32 	%f329, %f327, %f327;
	fma.rn.f32 	%f330, %f326, %f326, %f329;
	fma.rn.f32 	%f331, %f328, %f328, %f330;
	sqrt.rn.f32 	%f332, %f331;
	setp.gt.f32 	%p81, %f332, %f385;
	selp.f32 	%f333, %f332, %f385, %p81;
	ld.local.u32 	%r106, [%rd73+4];
	mul.wide.s32 	%rd76, %r106, 12;
	add.s64 	%rd77, %rd2, %rd76;
	ld.global.nc.f32 	%f334, [%rd77];
	ld.global.nc.f32 	%f335, [%rd77+4];
	ld.global.nc.f32 	%f336, [%rd77+8];
	sub.f32 	%f337, %f334, %f358;
	sub.f32 	%f338, %f335, %f357;
	sub.f32 	%f339, %f336, %f356;
	mul.f32 	%f340, %f338, %f338;
	fma.rn.f32 	%f341, %f337, %f337, %f340;
	fma.rn.f32 	%f342, %f339, %f339, %f341;
	sqrt.rn.f32 	%f343, %f342;
	setp.gt.f32 	%p82, %f343, %f333;
	selp.f32 	%f385, %f343, %f333, %p82;
	add.s32 	%r127, %r127, 2;
$L__BB2_51:
	and.b32  	%r107, %r111, 1;
	setp.eq.b32 	%p83, %r107, 1;
	not.pred 	%p84, %p83;
	@%p84 bra 	$L__BB2_53;
	mul.wide.u32 	%rd78, %r127, 4;
	add.s64 	%rd79, %rd5, %rd78;
	ld.local.u32 	%r108, [%rd79];
	mul.wide.s32 	%rd80, %r108, 12;
	add.s64 	%rd81, %rd2, %rd80;
	ld.global.nc.f32 	%f344, [%rd81];
	ld.global.nc.f32 	%f345, [%rd81+4];
	ld.global.nc.f32 	%f346, [%rd81+8];
	sub.f32 	%f347, %f344, %f358;
	sub.f32 	%f348, %f345, %f357;
	sub.f32 	%f349, %f346, %f356;
	mul.f32 	%f350, %f348, %f348;
	fma.rn.f32 	%f351, %f347, %f347, %f350;
	fma.rn.f32 	%f352, %f349, %f349, %f351;
	sqrt.rn.f32 	%f353, %f352;
	setp.gt.f32 	%p85, %f353, %f385;
	selp.f32 	%f385, %f353, %f385, %p85;
$L__BB2_53:
	add.f32 	%f354, %f385, 0f40400000;
	st.global.f32 	[%rd9+12], %f354;
$L__BB2_54:
	add.s32 	%r109, %r109, 1;
	setp.ne.s32 	%p86, %r109, %r44;
	@%p86 bra 	$L__BB2_2;
$L__BB2_55:
	ret;

}


// ===== COMPILED SASS (sm_100) =====

	.target	sm_100

	.elftype	@"ET_EXEC"


//--------------------- .note.nv.tkinfo           --------------------------
	.section	.note.nv.tkinfo,"",@"SHT_NOTE"
	.sectionflags	@"SHF_NOTE_NV_TKINFO"
	.tkinfo
        /*0018*/ 	.word	0x00000002
        /*0030*/ 	.string	""
        /*0030*/ 	.string	"ptxas"
        /*0030*/ 	.string	"Cuda compilation tools, release 13.0, V13.0.88"
        /*0030*/ 	.string	"Build cuda_13.0.r13.0/compiler.36424714_0"
        /*0030*/ 	.string	"-arch sm_100 -m 64 "



//--------------------- .note.nv.cuinfo           --------------------------
	.section	.note.nv.cuinfo,"",@"SHT_NOTE"
	.sectionflags	@"SHF_NOTE_NV_CUINFO"
        /*0018*/ 	.short	0x0002
        /*001a*/ 	.short	0x0064
        /*001c*/ 	.short	0x0082
	.zero		2


//--------------------- .nv.info                  --------------------------
	.section	.nv.info,"",@"SHT_CUDA_INFO"
	.align	4


	//----- nvinfo : EIATTR_REGCOUNT
	.align		4
        /*0000*/ 	.byte	0x04, 0x2f
        /*0002*/ 	.short	(.L_1 - .L_0)
	.align		4
.L_0:
        /*0004*/ 	.word	index@(_Z22apply_uv_probe_thermal6float3ffffPKS_PKiPKfiP12ThermalVoxel4int3S_fP12UVProbeEventPi)
        /*0008*/ 	.word	0x00000015


	//----- nvinfo : EIATTR_FRAME_SIZE
	.align		4
.L_1:
        /*000c*/ 	.byte	0x04, 0x11
        /*000e*/ 	.short	(.L_3 - .L_2)
	.align		4
.L_2:
        /*0010*/ 	.word	index@($__internal_6_$__cuda_sm3x_div_rn_noftz_f32_slowpath)
        /*0014*/ 	.word	0x00000000


	//----- nvinfo : EIATTR_FRAME_SIZE
	.align		4
.L_3:
        /*0018*/ 	.byte	0x04, 0x11
        /*001a*/ 	.short	(.L_5 - .L_4)
	.align		4
.L_4:
        /*001c*/ 	.word	index@($__internal_5_$__cuda_sm20_sqrt_rn_f32_slowpath)
        /*0020*/ 	.word	0x00000000


	//----- nvinfo : EIATTR_FRAME_SIZE
	.align		4
.L_5:
        /*0024*/ 	.byte	0x04, 0x11
        /*0026*/ 	.short	(.L_7 - .L_6)
	.align		4
.L_6:
        /*0028*/ 	.word	index@(_Z22apply_uv_probe_thermal6float3ffffPKS_PKiPKfiP12ThermalVoxel4int3S_fP12UVProbeEventPi)
        /*002c*/ 	.word	0x00000000


	//----- nvinfo : EIATTR_REGCOUNT
	.align		4
.L_7:
        /*0030*/ 	.byte	0x04, 0x2f
        /*0032*/ 	.short	(.L_9 - .L_8)
	.align		4
.L_8:
        /*0034*/ 	.word	index@(_Z20update_thermal_fieldP12ThermalVoxel4int3ffifPiS2_)
        /*0038*/ 	.word	0x0000001c


	//----- nvinfo : EIATTR_FRAME_SIZE
	.align		4
.L_9:
        /*003c*/ 	.byte	0x04, 0x11
        /*003e*/ 	.short	(.L_11 - .L_10)
	.align		4
.L_10:
        /*0040*/ 	.word	index@($__internal_4_$__cuda_sm3x_div_rn_noftz_f32_slowpath)
        /*0044*/ 	.word	0x00000000


	//----- nvinfo : EIATTR_FRAME_SIZE
	.align		4
.L_11:
        /*0048*/ 	.byte	0x04, 0x11
        /*004a*/ 	.short	(.L_13 - .L_12)
	.align		4
.L_12:
        /*004c*/ 	.word	index@($__internal_3_$__cuda_sm20_sqrt_rn_f32_slowpath)
        /*0050*/ 	.word	0x00000000


	//----- nvinfo : EIATTR_FRAME_SIZE
	.align		4
.L_13:
        /*0054*/ 	.byte	0x04, 0x11
        /*0056*/ 	.short	(.L_15 - .L_14)
	.align		4
.L_14:
        /*0058*/ 	.word	index@(_Z20update_thermal_fieldP12ThermalVoxel4int3ffifPiS2_)
        /*005c*/ 	.word	0x00000000


	//----- nvinfo : EIATTR_REGCOUNT
	.align		4
.L_15:
        /*0060*/ 	.byte	0x04, 0x2f
        /*0062*/ 	.short	(.L_17 - .L_16)
	.align		4
.L_16:
        /*0064*/ 	.word	index@(_Z24detect_pocket_signaturesPK6float3PKfiPK12ThermalVoxel4int3S_fP22ThermalPocketSignaturePiiff)
        /*0068*/ 	.word	0x00000022


	//----- nvinfo : EIATTR_FRAME_SIZE
	.align		4
.L_17:
        /*006c*/ 	.byte	0x04, 0x11
        /*006e*/ 	.short	(.L_19 - .L_18)
	.align		4
.L_18:
        /*0070*/ 	.word	index@($__internal_2_$__cuda_sm3x_div_rn_noftz_f32_slowpath)
        /*0074*/ 	.word	0x00000040


	//----- nvinfo : EIATTR_FRAME_SIZE
	.align		4
.L_19:
        /*0078*/ 	.byte	0x04, 0x11
        /*007a*/ 	.short	(.L_21 - .L_20)
	.align		4
.L_20:
        /*007c*/ 	.word	index@($__internal_1_$__cuda_sm20_sqrt_rn_f32_slowpath)
        /*0080*/ 	.word	0x00000040


	//----- nvinfo : EIATTR_FRAME_SIZE
	.align		4
.L_21:
        /*0084*/ 	.byte	0x04, 0x11
        /*0086*/ 	.short	(.L_23 - .L_22)
	.align		4
.L_22:
        /*0088*/ 	.word	index@($__internal_0_$__cuda_sm20_rcp_rn_f32_slowpath)
        /*008c*/ 	.word	0x00000040


	//----- nvinfo : EIATTR_FRAME_SIZE
	.align		4
.L_23:
        /*0090*/ 	.byte	0x04, 0x11
        /*0092*/ 	.short	(.L_25 - .L_24)
	.align		4
.L_24:
        /*0094*/ 	.word	index@(_Z24detect_pocket_signaturesPK6float3PKfiPK12ThermalVoxel4int3S_fP22ThermalPocketSignaturePiiff)
        /*0098*/ 	.word	0x00000040


	//----- nvinfo : EIATTR_MIN_STACK_SIZE
	.align		4
.L_25:
        /*009c*/ 	.byte	0x04, 0x12
        /*009e*/ 	.short	(.L_27 - .L_26)
	.align		4
.L_26:
        /*00a0*/ 	.word	index@(_Z24detect_pocket_signaturesPK6float3PKfiPK12ThermalVoxel4int3S_fP22ThermalPocketSignaturePiiff)
        /*00a4*/ 	.word	0x00000040


	//----- nvinfo : EIATTR_MIN_STACK_SIZE
	.align		4
.L_27:
        /*00a8*/ 	.byte	0x04, 0x12
        /*00aa*/ 	.short	(.L_29 - .L_28)
	.align		4
.L_28:
        /*00ac*/ 	.word	index@(_Z20update_thermal_fieldP12ThermalVoxel4int3ffifPiS2_)
        /*00b0*/ 	.word	0x00000000


	//----- nvinfo : EIATTR_MIN_STACK_SIZE
	.align		4
.L_29:
        /*00b4*/ 	.byte	0x04, 0x12
        /*00b6*/ 	.short	(.L_31 - .L_30)
	.align		4
.L_30:
        /*00b8*/ 	.word	index@(_Z22apply_uv_probe_thermal6float3ffffPKS_PKiPKfiP12ThermalVoxel4int3S_fP12UVProbeEventPi)
        /*00bc*/ 	.word	0x00000000
.L_31:


//--------------------- .nv.compat                --------------------------
	.section	.nv.compat,"",@"SHT_CUDA_COMPAT_INFO"
	.align	4
        /*0000*/ 	.byte	0x02, 0x09, 0x00, 0x00, 0x02, 0x02, 0x01, 0x00, 0x02, 0x05, 0x05, 0x00, 0x03, 0x07, 0x01, 0x01
        /*0010*/ 	.byte	0x02, 0x03, 0x00, 0x00, 0x02, 0x06, 0x01, 0x00, 0x04, 0x0b, 0x08, 0x00, 0x01, 0x00, 0x00, 0x00
        /*0020*/ 	.byte	0x00, 0x00, 0x00, 0x00


//--------------------- .nv.info._Z24detect_pocket_signaturesPK6float3PKfiPK12ThermalVoxel4int3S_fP22ThermalPocketSignaturePiiff --------------------------
	.section	.nv.info._Z24detect_pocket_signaturesPK6float3PKfiPK12ThermalVoxel4int3S_fP22ThermalPocketSignaturePiiff,"",@"SHT_CUDA_INFO"
	.sectionflags	@""
	.align	4


	//----- nvinfo : EIATTR_CUDA_API_VERSION
	.align		4
        /*0000*/ 	.byte	0x04, 0x37
        /*0002*/ 	.short	(.L_33 - .L_32)
.L_32:
        /*0004*/ 	.word	0x00000082


	//----- nvinfo : EIATTR_KPARAM_INFO
	.align		4
.L_33:
        /*0008*/ 	.byte	0x04, 0x17
        /*000a*/ 	.short	(.L_35 - .L_34)
.L_34:
        /*000c*/ 	.word	0x00000000
        /*0010*/ 	.short	0x000b
        /*0012*/ 	.short	0x0058
        /*0014*/ 	.byte	0x00, 0xf0, 0x11, 0x00


	//----- nvinfo : EIATTR_KPARAM_INFO
	.align		4
.L_35:
        /*0018*/ 	.byte	0x04, 0x17
        /*001a*/ 	.short	(.L_37 - .L_36)
.L_36:
        /*001c*/ 	.word	0x00000000
        /*0020*/ 	.short	0x000a
        /*0022*/ 	.short	0x0054
        /*0024*/ 	.byte	0x00, 0xf0, 0x11, 0x00


	//----- nvinfo : EIATTR_KPARAM_INFO
	.align		4
.L_37:
        /*0028*/ 	.byte	0x04, 0x17
        /*002a*/ 	.short	(.L_39 - .L_38)
.L_38:
        /*002c*/ 	.word	0x00000000
        /*0030*/ 	.short	0x0009
        /*0032*/ 	.short	0x0050
        /*0034*/ 	.byte	0x00, 0xf0, 0x11, 0x00


	//----- nvinfo : EIATTR_KPARAM_INFO
	.align		4
.L_39:
        /*0038*/ 	.byte	0x04, 0x17
        /*003a*/ 	.short	(.L_41 - .L_40)
.L_40:
        /*003c*/ 	.word	0x00000000
        /*0040*/ 	.short	0x0008
        /*0042*/ 	.short	0x0048
        /*0044*/ 	.byte	0x00, 0xf5, 0x21, 0x00


	//----- nvinfo : EIATTR_KPARAM_INFO
	.align		4
.L_41:
        /*0048*/ 	.byte	0x04, 0x17
        /*004a*/ 	.short	(.L_43 - .L_42)
.L_42:
        /*004c*/ 	.word	0x00000000
        /*0050*/ 	.short	0x0007
        /*0052*/ 	.short	0x0040
        /*0054*/ 	.byte	0x00, 0xf5, 0x21, 0x00


	//----- nvinfo : EIATTR_KPARAM_INFO
	.align		4
.L_43:
        /*0058*/ 	.byte	0x04, 0x17
        /*005a*/ 	.short	(.L_45 - .L_44)
.L_44:
        /*005c*/ 	.word	0x00000000
        /*0060*/ 	.short	0x0006
        /*0062*/ 	.short	0x0038
        /*0064*/ 	.byte	0x00, 0xf0, 0x11, 0x00


	//----- nvinfo : EIATTR_KPARAM_INFO
	.align		4
.L_45:
        /*0068*/ 	.byte	0x04, 0x17
        /*006a*/ 	.short	(.L_47 - .L_46)
.L_46:
        /*006c*/ 	.word	0x00000000
        /*0070*/ 	.short	0x0005
        /*0072*/ 	.short	0x002c
        /*0074*/ 	.byte	0x00, 0xf0, 0x31, 0x00


	//----- nvinfo : EIATTR_KPARAM_INFO
	.align		4
.L_47:
        /*0078*/ 	.byte	0x04, 0x17
        /*007a*/ 	.short	(.L_49 - .L_48)
.L_48:
        /*007c*/ 	.word	0x00000000
        /*0080*/ 	.short	0x0004
        /*0082*/ 	.short	0x0020
        /*0084*/ 	.byte	0x00, 0xf0, 0x31, 0x00


	//----- nvinfo : EIATTR_KPARAM_INFO
	.align		4
.L_49:
        /*0088*/ 	.byte	0x04, 0x17
        /*008a*/ 	.short	(.L_51 - .L_50)
.L_50:
        /*008c*/ 	.word	0x00000000
        /*0090*/ 	.short	0x0003
        /*0092*/ 	.short	0x0018
        /*0094*/ 	.byte	0x00, 0xf5, 0x21, 0x00


	//----- nvinfo : EIATTR_KPARAM_INFO
	.align		4
.L_51:
        /*0098*/ 	.byte	0x04, 0x17
        /*009a*/ 	.short	(.L_53 - .L_52)
.L_52:
        /*009c*/ 	.word	0x00000000
        /*00a0*/ 	.short	0x0002
        /*00a2*/ 	.short	0x0010
        /*00a4*/ 	.byte	0x00, 0xf0, 0x11, 0x00


	//----- nvinfo : EIATTR_KPARAM_INFO
	.align		4
.L_53:
        /*00a8*/ 	.byte	0x04, 0x17
        /*00aa*/ 	.short	(.L_55 - .L_54)
.L_54:
        /*00ac*/ 	.word	0x00000000
        /*00b0*/ 	.short	0x0001
        /*00b2*/ 	.short	0x0008
        /*00b4*/ 	.byte	0x00, 0xf5, 0x21, 0x00


	//----- nvinfo : EIATTR_KPARAM_INFO
	.align		4
.L_55:
        /*00b8*/ 	.byte	0x04, 0x17
        /*00ba*/ 	.short	(.L_57 - .L_56)
.L_56:
        /*00bc*/ 	.word	0x00000000
        /*00c0*/ 	.short	0x0000
        /*00c2*/ 	.short	0x0000
        /*00c4*/ 	.byte	0x00, 0xf5, 0x21, 0x00


	//----- nvinfo : EIATTR_SPARSE_MMA_MASK
	.align		4
.L_57:
        /*00c8*/ 	.byte	0x03, 0x50
        /*00ca*/ 	.short	0x0000


	//----- nvinfo : EIATTR_MAXREG_COUNT
	.align		4
        /*00cc*/ 	.byte	0x03, 0x1b
        /*00ce*/ 	.short	0x00ff


	//----- nvinfo : EIATTR_MERCURY_ISA_VERSION
	.align		4
        /*00d0*/ 	.byte	0x03, 0x5f
        /*00d2*/ 	.short	0x0101


	//----- nvinfo : EIATTR_INT_WARP_WIDE_INSTR_OFFSETS
	.align		4
        /*00d4*/ 	.byte	0x04, 0x31
        /*00d6*/ 	.short	(.L_59 - .L_58)


	//   ....[0]....
.L_58:
        /*00d8*/ 	.word	0x00001650


	//   ....[1]....
        /*00dc*/ 	.word	0x000016f0


	//----- nvinfo : EIATTR_VRC_CTA_INIT_COUNT
	.align		4
.L_59:
        /*00e0*/ 	.byte	0x02, 0x4a
	.zero		1
	.zero		1


	//----- nvinfo : EIATTR_EXIT_INSTR_OFFSETS
	.align		4
        /*00e4*/ 	.byte	0x04, 0x1c
        /*00e6*/ 	.short	(.L_61 - .L_60)


	//   ....[0]....
.L_60:
        /*00e8*/ 	.word	0x00000070


	//   ....[1]....
        /*00ec*/ 	.word	0x00000110


	//   ....[2]....
        /*00f0*/ 	.word	0x00003b90


	//----- nvinfo : EIATTR_CRS_STACK_SIZE
	.align		4
.L_61:
        /*00f4*/ 	.byte	0x04, 0x1e
        /*00f6*/ 	.short	(.L_63 - .L_62)
.L_62:
        /*00f8*/ 	.word	0x00000000


	//----- nvinfo : EIATTR_CBANK_PARAM_SIZE
	.align		4
.L_63:
        /*00fc*/ 	.byte	0x03, 0x19
        /*00fe*/ 	.short	0x005c


	//----- nvinfo : EIATTR_PARAM_CBANK
	.align		4
        /*0100*/ 	.byte	0x04, 0x0a
        /*0102*/ 	.short	(.L_65 - .L_64)
	.align		4
.L_64:
        /*0104*/ 	.word	index@(.nv.constant0._Z24detect_pocket_signaturesPK6float3PKfiPK12ThermalVoxel4int3S_fP22ThermalPocketSignaturePiiff)
        /*0108*/ 	.short	0x0380
        /*010a*/ 	.short	0x005c


	//----- nvinfo : EIATTR_SW_WAR
	.align		4
.L_65:
        /*010c*/ 	.byte	0x04, 0x36
        /*010e*/ 	.short	(.L_67 - .L_66)
.L_66:
        /*0110*/ 	.word	0x00000008
.L_67:


//--------------------- .nv.info._Z20update_thermal_fieldP12ThermalVoxel4int3ffifPiS2_ --------------------------
	.section	.nv.info._Z20update_thermal_fieldP12ThermalVoxel4int3ffifPiS2_,"",@"SHT_CUDA_INFO"
	.sectionflags	@""
	.align	4


	//----- nvinfo : EIATTR_CUDA_API_VERSION
	.align		4
        /*0000*/ 	.byte	0x04, 0x37
        /*0002*/ 	.short	(.L_69 - .L_68)
.L_68:
        /*0004*/ 	.word	0x00000082


	//----- nvinfo : EIATTR_KPARAM_INFO
	.align		4
.L_69:
        /*0008*/ 	.byte	0x04, 0x17
        /*000a*/ 	.short	(.L_71 - .L_70)
.L_70:
        /*000c*/ 	.word	0x00000000
        /*0010*/ 	.short	0x0007
        /*0012*/ 	.short	0x0030
        /*0014*/ 	.byte	0x00, 0xf5, 0x21, 0x00


	//----- nvinfo : EIATTR_KPARAM_INFO
	.align		4
.L_71:
        /*0018*/ 	.byte	0x04, 0x17
        /*001a*/ 	.short	(.L_73 - .L_72)
.L_72:
        /*001c*/ 	.word	0x00000000
        /*0020*/ 	.short	0x0006
        /*0022*/ 	.short	0x0028
        /*0024*/ 	.byte	0x00, 0xf5, 0x21, 0x00


	//----- nvinfo : EIATTR_KPARAM_INFO
	.align		4
.L_73:
        /*0028*/ 	.byte	0x04, 0x17
        /*002a*/ 	.short	(.L_75 - .L_74)
.L_74:
        /*002c*/ 	.word	0x00000000
        /*0030*/ 	.short	0x0005
        /*0032*/ 	.short	0x0020
        /*0034*/ 	.byte	0x00, 0xf0, 0x11, 0x00


	//----- nvinfo : EIATTR_KPARAM_INFO
	.align		4
.L_75:
        /*0038*/ 	.byte	0x04, 0x17
        /*003a*/ 	.short	(.L_77 - .L_76)
.L_76:
        /*003c*/ 	.word	0x00000000
        /*0040*/ 	.short	0x0004
        /*0042*/ 	.short	0x001c
        /*0044*/ 	.byte	0x00, 0xf0, 0x11, 0x00


	//----- nvinfo : EIATTR_KPARAM_INFO
	.align		4
.L_77:
        /*0048*/ 	.byte	0x04, 0x17
        /*004a*/ 	.short	(.L_79 - .L_78)
.L_78:
        /*004c*/ 	.word	0x00000000
        /*0050*/ 	.short	0x0003
        /*0052*/ 	.short	0x0018
        /*0054*/ 	.byte	0x00, 0xf0, 0x11, 0x00


	//----- nvinfo : EIATTR_KPARAM_INFO
	.align		4
.L_79:
        /*0058*/ 	.byte	0x04, 0x17
        /*005a*/ 	.short	(.L_81 - .L_80)
.L_80:
        /*005c*/ 	.word	0x00000000
        /*0060*/ 	.short	0x0002
        /*0062*/ 	.short	0x0014
        /*0064*/ 	.byte	0x00, 0xf0, 0x11, 0x00


	//----- nvinfo : EIATTR_KPARAM_INFO
	.align		4
.L_81:
        /*0068*/ 	.byte	0x04, 0x17
        /*006a*/ 	.short	(.L_83 - .L_82)
.L_82:
        /*006c*/ 	.word	0x00000000
        /*0070*/ 	.short	0x0001
        /*0072*/ 	.short	0x0008
        /*0074*/ 	.byte	0x00, 0xf0, 0x31, 0x00


	//----- nvinfo : EIATTR_KPARAM_INFO
	.align		4
.L_83:
        /*0078*/ 	.byte	0x04, 0x17
        /*007a*/ 	.short	(.L_85 - .L_84)
.L_84:
        /*007c*/ 	.word	0x00000000
        /*0080*/ 	.short	0x0000
        /*0082*/ 	.short	0x0000
        /*0084*/ 	.byte	0x00, 0xf5, 0x21, 0x00


	//----- nvinfo : EIATTR_SPARSE_MMA_MASK
	.align		4
.L_85:
        /*0088*/ 	.byte	0x03, 0x50
        /*008a*/ 	.short	0x0000


	//----- nvinfo : EIATTR_MAXREG_COUNT
	.align		4
        /*008c*/ 	.byte	0x03, 0x1b
        /*008e*/ 	.short	0x00ff


	//----- nvinfo : EIATTR_MERCURY_ISA_VERSION
	.align		4
        /*0090*/ 	.byte	0x03, 0x5f
        /*0092*/ 	.short	0x0101


	//----- nvinfo : EIATTR_INT_WARP_WIDE_INSTR_OFFSETS
	.align		4
        /*0094*/ 	.byte	0x04, 0x31
        /*0096*/ 	.short	(.L_87 - .L_86)


	//   ....[0]....
.L_86:
        /*0098*/ 	.word	0x00001190


	//   ....[1]....
        /*009c*/ 	.word	0x00001290


	//----- nvinfo : EIATTR_VRC_CTA_INIT_COUNT
	.align		4
.L_87:
        /*00a0*/ 	.byte	0x02, 0x4a
	.zero		1
	.zero		1


	//----- nvinfo : EIATTR_EXIT_INSTR_OFFSETS
	.align		4
        /*00a4*/ 	.byte	0x04, 0x1c
        /*00a6*/ 	.short	(.L_89 - .L_88)


	//   ....[0]....
.L_88:
        /*00a8*/ 	.word	0x00000120


	//   ....[1]....
        /*00ac*/ 	.word	0x00000e10


	//   ....[2]....
        /*00b0*/ 	.word	0x00001170


	//   ....[3]....
        /*00b4*/ 	.word	0x000012c0


	//   ....[4]....
        /*00b8*/ 	.word	0x00001300


	//----- nvinfo : EIATTR_CRS_STACK_SIZE
	.align		4
.L_89:
        /*00bc*/ 	.byte	0x04, 0x1e
        /*00be*/ 	.short	(.L_91 - .L_90)
.L_90:
        /*00c0*/ 	.word	0x00000000


	//----- nvinfo : EIATTR_CBANK_PARAM_SIZE
	.align		4
.L_91:
        /*00c4*/ 	.byte	0x03, 0x19
        /*00c6*/ 	.short	0x0038


	//----- nvinfo : EIATTR_PARAM_CBANK
	.align		4
        /*00c8*/ 	.byte	0x04, 0x0a
        /*00ca*/ 	.short	(.L_93 - .L_92)
	.align		4
.L_92:
        /*00cc*/ 	.word	index@(.nv.constant0._Z20update_thermal_fieldP12ThermalVoxel4int3ffifPiS2_)
        /*00d0*/ 	.short	0x0380
        /*00d2*/ 	.short	0x0038


	//----- nvinfo : EIATTR_SW_WAR
	.align		4
.L_93:
        /*00d4*/ 	.byte	0x04, 0x36
        /*00d6*/ 	.short	(.L_95 - .L_94)
.L_94:
        /*00d8*/ 	.word	0x00000008
.L_95:


//--------------------- .nv.info._Z22apply_uv_probe_thermal6float3ffffPKS_PKiPKfiP12ThermalVoxel4int3S_fP12UVProbeEventPi --------------------------
	.section	.nv.info._Z22apply_uv_probe_thermal6float3ffffPKS_PKiPKfiP12ThermalVoxel4int3S_fP12UVProbeEventPi,"",@"SHT_CUDA_INFO"
	.sectionflags	@""
	.align	4


	//----- nvinfo : EIATTR_CUDA_API_VERSION
	.align		4
        /*0000*/ 	.byte	0x04, 0x37
        /*0002*/ 	.short	(.L_97 - .L_96)
.L_96:
        /*0004*/ 	.word	0x00000082


	//----- nvinfo : EIATTR_KPARAM_INFO
	.align		4
.L_97:
        /*0008*/ 	.byte	0x04, 0x17
        /*000a*/ 	.short	(.L_99 - .L_98)
.L_98:
        /*000c*/ 	.word	0x00000000
        /*0010*/ 	.short	0x000e
        /*0012*/ 	.short	0x0070
        /*0014*/ 	.byte	0x00, 0xf5, 0x21, 0x00


	//----- nvinfo : EIATTR_KPARAM_INFO
	.align		4
.L_99:
        /*0018*/ 	.byte	0x04, 0x17
        /*001a*/ 	.short	(.L_101 - .L_100)
.L_100:
        /*001c*/ 	.word	0x00000000
        /*0020*/ 	.short	0x000d
        /*0022*/ 	.short	0x0068
        /*0024*/ 	.byte	0x00, 0xf5, 0x21, 0x00


	//----- nvinfo : EIATTR_KPARAM_INFO
	.align		4
.L_101:
        /*0028*/ 	.byte	0x04, 0x17
        /*002a*/ 	.short	(.L_103 - .L_102)
.L_102:
        /*002c*/ 	.word	0x00000000
        /*0030*/ 	.short	0x000c
        /*0032*/ 	.short	0x0060
        /*0034*/ 	.byte	0x00, 0xf0, 0x11, 0x00


	//----- nvinfo : EIATTR_KPARAM_INFO
	.align		4
.L_103:
        /*0038*/ 	.byte	0x04, 0x17
        /*003a*/ 	.short	(.L_105 - .L_104)
.L_104:
        /*003c*/ 	.word	0x00000000
        /*0040*/ 	.short	0x000b
        /*0042*/ 	.short	0x0054
        /*0044*/ 	.byte	0x00, 0xf0, 0x31, 0x00


	//----- nvinfo : EIATTR_KPARAM_INFO
	.align		4
.L_105:
        /*0048*/ 	.byte	0x04, 0x17
        /*004a*/ 	.short	(.L_107 - .L_106)
.L_106:
        /*004c*/ 	.word	0x00000000
        /*0050*/ 	.short	0x000a
        /*0052*/ 	.short	0x0048
        /*0054*/ 	.byte	0x00, 0xf0, 0x31, 0x00


	//----- nvinfo : EIATTR_KPARAM_INFO
	.align		4
.L_107:
        /*0058*/ 	.byte	0x04, 0x17
        /*005a*/ 	.short	(.L_109 - .L_108)
.L_108:
        /*005c*/ 	.word	0x00000000
        /*0060*/ 	.short	0x0009
        /*0062*/ 	.short	0x0040
        /*0064*/ 	.byte	0x00, 0xf5, 0x21, 0x00


	//----- nvinfo : EIATTR_KPARAM_INFO
	.align		4
.L_109:
        /*0068*/ 	.byte	0x04, 0x17
        /*006a*/ 	.short	(.L_111 - .L_110)
.L_110:
        /*006c*/ 	.word	0x00000000
        /*0070*/ 	.short	0x0008
        /*0072*/ 	.short	0x0038
        /*0074*/ 	.byte	0x00, 0xf0, 0x11, 0x00


	//----- nvinfo : EIATTR_KPARAM_INFO
	.align		4
.L_111:
        /*0078*/ 	.byte	0x04, 0x17
        /*007a*/ 	.short	(.L_113 - .L_112)
.L_112:
        /*007c*/ 	.word	0x00000000
        /*0080*/ 	.short	0x0007
        /*0082*/ 	.short	0x0030
        /*0084*/ 	.byte	0x00, 0xf5, 0x21, 0x00


	//----- nvinfo : EIATTR_KPARAM_INFO
	.align		4
.L_113:
        /*0088*/ 	.byte	0x04, 0x17
        /*008a*/ 	.short	(.L_115 - .L_114)
.L_114:
        /*008c*/ 	.word	0x00000000
        /*0090*/ 	.short	0x0006
        /*0092*/ 	.short	0x0028
        /*0094*/ 	.byte	0x00, 0xf5, 0x21, 0x00


	//----- nvinfo : EIATTR_KPARAM_INFO
	.align		4
.L_115:
        /*0098*/ 	.byte	0x04, 0x17
        /*009a*/ 	.short	(.L_117 - .L_116)
.L_116:
        /*009c*/ 	.word	0x00000000
        /*00a0*/ 	.short	0x0005
        /*00a2*/ 	.short	0x0020
        /*00a4*/ 	.byte	0x00, 0xf5, 0x21, 0x00


	//----- nvinfo : EIATTR_KPARAM_INFO
	.align		4
.L_117:
        /*00a8*/ 	.byte	0x04, 0x17
        /*00aa*/ 	.short	(.L_119 - .L_118)
.L_118:
        /*00ac*/ 	.word	0x00000000
        /*00b0*/ 	.short	0x0004
        /*00b2*/ 	.short	0x0018
        /*00b4*/ 	.byte	0x00, 0xf0, 0x11, 0x00


	//----- nvinfo : EIATTR_KPARAM_INFO
	.align		4
.L_119:
        /*00b8*/ 	.byte	0x04, 0x17
        /*00ba*/ 	.short	(.L_121 - .L_120)
.L_120:
        /*00bc*/ 	.word	0x00000000
        /*00c0*/ 	.short	0x0003
        /*00c2*/ 	.short	0x0014
        /*00c4*/ 	.byte	0x00, 0xf0, 0x11, 0x00


	//----- nvinfo : EIATTR_KPARAM_INFO
	.align		4
.L_121:
        /*00c8*/ 	.byte	0x04, 0x17
        /*00ca*/ 	.short	(.L_123 - .L_122)
.L_122:
        /*00cc*/ 	.word	0x00000000
        /*00d0*/ 	.short	0x0002
        /*00d2*/ 	.short	0x0010
        /*00d4*/ 	.byte	0x00, 0xf0, 0x11, 0x00


	//----- nvinfo : EIATTR_KPARAM_INFO
	.align		4
.L_123:
        /*00d8*/ 	.byte	0x04, 0x17
        /*00da*/ 	.short	(.L_125 - .L_124)
.L_124:
        /*00dc*/ 	.word	0x00000000
        /*00e0*/ 	.short	0x0001
        /*00e2*/ 	.short	0x000c
        /*00e4*/ 	.byte	0x00, 0xf0, 0x11, 0x00


	//----- nvinfo : EIATTR_KPARAM_INFO
	.align		4
.L_125:
        /*00e8*/ 	.byte	0x04, 0x17
        /*00ea*/ 	.short	(.L_127 - .L_126)
.L_126:
        /*00ec*/ 	.word	0x00000000
        /*00f0*/ 	.short	0x0000
        /*00f2*/ 	.short	0x0000
        /*00f4*/ 	.byte	0x00, 0xf0, 0x31, 0x00


	//----- nvinfo : EIATTR_SPARSE_MMA_MASK
	.align		4
.L_127:
        /*00f8*/ 	.byte	0x03, 0x50
        /*00fa*/ 	.short	0x0000


	//----- nvinfo : EIATTR_MAXREG_COUNT
	.align		4
        /*00fc*/ 	.byte	0x03, 0x1b
        /*00fe*/ 	.short	0x00ff


	//----- nvinfo : EIATTR_NUM_BARRIERS
	.align		4
        /*0100*/ 	.byte	0x02, 0x4c
        /*0102*/ 	.byte	0x01
	.zero		1


	//----- nvinfo : EIATTR_MERCURY_ISA_VERSION
	.align		4
        /*0104*/ 	.byte	0x03, 0x5f
        /*0106*/ 	.short	0x0101


	//----- nvinfo : EIATTR_UNUSED_LOAD_BYTE_OFFSET
	.align		4
        /*0108*/ 	.byte	0x04, 0x44
        /*010a*/ 	.short	(.L_129 - .L_128)


	//   ....[0]....
.L_128:
        /*010c*/ 	.word	0x000022b0
        /*0110*/ 	.word	0x00000fff


	//----- nvinfo : EIATTR_VRC_CTA_INIT_COUNT
	.align		4
.L_129:
        /*0114*/ 	.byte	0x02, 0x4a
	.zero		1
	.zero		1


	//----- nvinfo : EIATTR_EXIT_INSTR_OFFSETS
	.align		4
        /*0118*/ 	.byte	0x04, 0x1c
        /*011a*/ 	.short	(.L_131 - .L_130)


	//   ....[0]....
.L_130:
        /*011c*/ 	.word	0x00002220


	//   ....[1]....
        /*0120*/ 	.word	0x00002350


	//----- nvinfo : EIATTR_INDIRECT_BRANCH_TARGETS
	.align		4
.L_131:
        /*0124*/ 	.byte	0x04, 0x34
        /*0126*/ 	.short	(.L_133 - .L_132)


	//   ....[0]....
.L_132:
        /*0128*/ 	.word	.L_x_208@srel
        /*012c*/ 	.short	0x0
        /*012e*/ 	.short	0x0
        /*0130*/ 	.word	0x3
        /*0134*/ 	.word	.L_x_209@srel
        /*0138*/ 	.word	.L_x_210@srel
        /*013c*/ 	.word	.L_x_167@srel


	//   ....[1]....
        /*0140*/ 	.word	.L_x_212@srel
        /*0144*/ 	.short	0x0
        /*0146*/ 	.short	0x0
        /*0148*/ 	.word	0x6
        /*014c*/ 	.word	.L_x_213@srel
        /*0150*/ 	.word	.L_x_214@srel
        /*0154*/ 	.word	.L_x_167@srel
        /*0158*/ 	.word	.L_x_167@srel
        /*015c*/ 	.word	.L_x_217@srel
        /*0160*/ 	.word	.L_x_167@srel


	//   ....[2]....
        /*0164*/ 	.word	.L_x_219@srel
        /*0168*/ 	.short	0x0
        /*016a*/ 	.short	0x0
        /*016c*/ 	.word	0x3
        /*0170*/ 	.word	.L_x_220@srel
        /*0174*/ 	.word	.L_x_221@srel
        /*0178*/ 	.word	.L_x_222@srel


	//----- nvinfo : EIATTR_CRS_STACK_SIZE
	.align		4
.L_133:
        /*017c*/ 	.byte	0x04, 0x1e
        /*017e*/ 	.short	(.L_135 - .L_134)
.L_134:
        /*0180*/ 	.word	0x00000000


	//----- nvinfo : EIATTR_CBANK_PARAM_SIZE
	.align		4
.L_135:
        /*0184*/ 	.byte	0x03, 0x19
        /*0186*/ 	.short	0x0078


	//----- nvinfo : EIATTR_PARAM_CBANK
	.align		4
        /*0188*/ 	.byte	0x04, 0x0a
        /*018a*/ 	.short	(.L_137 - .L_136)
	.align		4
.L_136:
        /*018c*/ 	.word	index@(.nv.constant0._Z22apply_uv_probe_thermal6float3ffffPKS_PKiPKfiP12ThermalVoxel4int3S_fP12UVProbeEventPi)
        /*0190*/ 	.short	0x0380
        /*0192*/ 	.short	0x0078


	//----- nvinfo : EIATTR_SW_WAR
	.align		4
.L_137:
        /*0194*/ 	.byte	0x04, 0x36
        /*0196*/ 	.short	(.L_139 - .L_138)
.L_138:
        /*0198*/ 	.word	0x00000008
.L_139:


//--------------------- .nv.callgraph             --------------------------
	.section	.nv.callgraph,"",@"SHT_CUDA_CALLGRAPH"
	.align	4
	.sectionentsize	8
	.align		4
        /*0000*/ 	.word	0x00000000
	.align		4
        /*0004*/ 	.word	0xffffffff
	.align		4
        /*0008*/ 	.word	0x00000000
	.align		4
        /*000c*/ 	.word	0xfffffffe
	.align		4
        /*0010*/ 	.word	0x00000000
	.align		4
        /*0014*/ 	.word	0xfffffffd
	.align		4
        /*0018*/ 	.word	0x00000000
	.align		4
        /*001c*/ 	.word	0xfffffffc


//--------------------- .nv.constant2._Z22apply_uv_probe_thermal6float3ffffPKS_PKiPKfiP12ThermalVoxel4int3S_fP12UVProbeEventPi --------------------------
	.section	.nv.constant2._Z22apply_uv_probe_thermal6float3ffffPKS_PKiPKfiP12ThermalVoxel4int3S_fP12UVProbeEventPi,"a",@progbits
	.sectionflags	@""
	.align	4
.nv.constant2._Z22apply_uv_probe_thermal6float3ffffPKS_PKiPKfiP12ThermalVoxel4int3S_fP12UVProbeEventPi:
        /*0000*/ 	.byte	0x20, 0x07, 0x00, 0x00, 0x60, 0x05, 0x00, 0x00, 0x70, 0x0e, 0x00, 0x00, 0x00, 0x0b, 0x00, 0x00
        /*0010*/ 	.byte	0xc0, 0x0c, 0x00, 0x00, 0x70, 0x0e, 0x00, 0x00, 0x70, 0x0e, 0x00, 0x00, 0x40, 0x09, 0x00, 0x00
        /*0020*/ 	.byte	0x70, 0x0e, 0x00, 0x00, 0x40, 0x17, 0x00, 0x00, 0x00, 0x19, 0x00, 0x00, 0x70, 0x15, 0x00, 0x00


//--------------------- .text._Z24detect_pocket_signaturesPK6float3PKfiPK12ThermalVoxel4int3S_fP22ThermalPocketSignaturePiiff --------------------------
	.section	.text._Z24detect_pocket_signaturesPK6float3PKfiPK12ThermalVoxel4int3S_fP22ThermalPocketSignaturePiiff,"ax",@progbits
	.align	128
        .global         _Z24detect_pocket_signaturesPK6float3PKfiPK12ThermalVoxel4int3S_fP22ThermalPocketSignaturePiiff
        .type           _Z24detect_pocket_signaturesPK6float3PKfiPK12ThermalVoxel4int3S_fP22ThermalPocketSignaturePiiff,@function
        .size           _Z24detect_pocket_signaturesPK6float3PKfiPK12ThermalVoxel4int3S_fP22ThermalPocketSignaturePiiff,(.L_x_225 - _Z24detect_pocket_signaturesPK6float3PKfiPK12ThermalVoxel4int3S_fP22ThermalPocketSignaturePiiff)
        .other          _Z24detect_pocket_signaturesPK6float3PKfiPK12ThermalVoxel4int3S_fP22ThermalPocketSignaturePiiff,@"STO_CUDA_ENTRY STV_DEFAULT"
_Z24detect_pocket_signaturesPK6float3PKfiPK12ThermalVoxel4int3S_fP22ThermalPocketSignaturePiiff:
.text._Z24detect_pocket_signaturesPK6float3PKfiPK12ThermalVoxel4int3S_fP22ThermalPocketSignaturePiiff:
[----:B------:R-:W0:Y:S01]  /*0000*/  LDC R1, c[0x0][0x37c] ;  /* 0x0000df00ff017b82 */ /* 0x000e220000000800 */
[----:B------:R-:W1:Y:S07]  /*0010*/  S2R R0, SR_TID.X ;  /* 0x0000000000007919 */ /* 0x000e6e0000002100 */
[----:B------:R-:W1:Y:S01]  /*0020*/  S2UR UR4, SR_CTAID.X ;  /* 0x00000000000479c3 */ /* 0x000e620000002500 */
[----:B0-----:R-:W-:-:S07]  /*0030*/  IADD3 R1, PT, PT, R1, -0x40, RZ ;  /* 0xffffffc001017810 */ /* 0x001fce0007ffe0ff */
[----:B------:R-:W0:Y:S01]  /*0040*/  LDC R2, c[0x0][0x390] ;  /* 0x0000e400ff027b82 */ /* 0x000e220000000800 */
[----:B-1----:R-:W-:-:S04]  /*0050*/  LOP3.LUT P0, RZ, R0, UR4, RZ, 0xfc, !PT ;  /* 0x0000000400ff7c12 */ /* 0x002fc8000f80fcff */
[----:B0-----:R-:W-:-:S13]  /*0060*/  ISETP.LT.OR P0, PT, R2, 0x1, P0 ;  /* 0x000000010200780c */ /* 0x001fda0000701670 */
[----:B------:R-:W-:Y:S05]  /*0070*/  @P0 EXIT ;  /* 0x000000000000094d */ /* 0x000fea0003800000 */
[----:B------:R-:W0:Y:S01]  /*0080*/  LDC R20, c[0x0][0x3d8] ;  /* 0x0000f600ff147b82 */ /* 0x000e220000000800 */
[----:B------:R-:W-:Y:S02]  /*0090*/  HFMA2 R19, -RZ, RZ, 0, 0 ;  /* 0x00000000ff137431 */ /* 0x000fe400000001ff */
[----:B------:R-:W-:Y:S01]  /*00a0*/  VIADD R2, R1, 0x20 ;  /* 0x0000002001027836 */ /* 0x000fe20000000000 */
[----:B------:R-:W1:Y:S02]  /*00b0*/  LDCU.64 UR4, c[0x0][0x358] ;  /* 0x00006b00ff0477ac */ /* 0x000e640008000a00 */
[----:B01----:R-:W-:-:S07]  /*00c0*/  FMUL R20, R20, 0.5 ;  /* 0x3f00000014147820 */ /* 0x003fce0000400000 */
.L_x_103:
[----:B-12---:R-:W0:Y:S01]  /*00d0*/  LDC.64 R4, c[0x0][0x3c8] ;  /* 0x0000f200ff047b82 */ /* 0x006e220000000a00 */
[----:B------:R-:W1:Y:S01]  /*00e0*/  LDCU UR6, c[0x0][0x3d0] ;  /* 0x00007a00ff0677ac */ /* 0x000e620008000800 */
[----:B0-----:R-:W1:Y:S02]  /*00f0*/  LDG.E R4, desc[UR4][R4.64] ;  /* 0x0000000404047981 */ /* 0x001e64000c1e1900 */
[----:B-1----:R-:W-:-:S13]  /*0100*/  ISETP.GE.AND P0, PT, R4, UR6, PT ;  /* 0x0000000604007c0c */ /* 0x002fda000bf06270 */
[----:B---345:R-:W-:Y:S05]  /*0110*/  @P0 EXIT ;  /* 0x000000000000094d */ /* 0x038fea0003800000 */
[----:B------:R-:W0:Y:S01]  /*0120*/  LDC.64 R4, c[0x0][0x388] ;  /* 0x0000e200ff047b82 */ /* 0x000e220000000a00 */
[----:B------:R-:W1:Y:S01]  /*0130*/  LDCU UR6, c[0x0][0x3d8] ;  /* 0x00007b00ff0677ac */ /* 0x000e620008000800 */
[----:B0-----:R-:W-:-:S05]  /*0140*/  IMAD.WIDE.U32 R4, R19, 0x4, R4 ;  /* 0x0000000413047825 */ /* 0x001fca00078e0004 */
[----:B------:R-:W1:Y:S02]  /*0150*/  LDG.E.CONSTANT R12, desc[UR4][R4.64] ;  /* 0x00000004040c7981 */ /* 0x000e64000c1e9900 */
[----:B-1----:R-:W-:-:S13]  /*0160*/  FSETP.GEU.AND P0, PT, R12, UR6, PT ;  /* 0x000000060c007c0b */ /* 0x002fda000bf0e000 */
[----:B------:R-:W-:Y:S05]  /*0170*/  @!P0 BRA `(.L_x_0) ;  /* 0x0000003800748947 */ /* 0x000fea0003800000 */
[----:B------:R-:W0:Y:S01]  /*0180*/  LDC.64 R4, c[0x0][0x380] ;  /* 0x0000e000ff047b82 */ /* 0x000e220000000a00 */
[----:B------:R-:W1:Y:S01]  /*0190*/  LDCU UR6, c[0x0][0x390] ;  /* 0x00007200ff0677ac */ /* 0x000e620008000800 */
[----:B0-----:R-:W-:-:S05]  /*01a0*/  IMAD.WIDE.U32 R4, R19, 0xc, R4 ;  /* 0x0000000c13047825 */ /* 0x001fca00078e0004 */
[----:B------:R0:W5:Y:S04]  /*01b0*/  LDG.E.CONSTANT R18, desc[UR4][R4.64] ;  /* 0x0000000404127981 */ /* 0x000168000c1e9900 */
[----:B------:R0:W5:Y:S04]  /*01c0*/  LDG.E.CONSTANT R17, desc[UR4][R4.64+0x4] ;  /* 0x0000040404117981 */ /* 0x000168000c1e9900 */
[----:B------:R0:W5:Y:S01]  /*01d0*/  LDG.E.CONSTANT R3, desc[UR4][R4.64+0x8] ;  /* 0x0000080404037981 */ /* 0x000162000c1e9900 */
[----:B------:R-:W-:Y:S02]  /*01e0*/  IADD3 R22, PT, PT, R19, 0x1, RZ ;  /* 0x0000000113167810 */ /* 0x000fe40007ffe0ff */
[----:B------:R-:W-:Y:S01]  /*01f0*/  MOV R0, 0x1 ;  /* 0x0000000100007802 */ /* 0x000fe20000000f00 */
[----:B------:R0:W-:Y:S01]  /*0200*/  STL [R1], R19 ;  /* 0x0000001301007387 */ /* 0x0001e20000100800 */
[----:B-1----:R-:W-:-:S03]  /*0210*/  ISETP.GE.AND P0, PT, R22, UR6, PT ;  /* 0x0000000616007c0c */ /* 0x002fc6000bf06270 */
[----:B------:R0:W-:Y:S10]  /*0220*/  STL [R1+0x20], R12 ;  /* 0x0000200c01007387 */ /* 0x0001f40000100800 */
[----:B0-----:R-:W-:Y:S05]  /*0230*/  @P0 BRA `(.L_x_1) ;  /* 0x0000000400140947 */ /* 0x001fea0003800000 */
[----:B------:R-:W0:Y:S01]  /*0240*/  LDC.64 R8, c[0x0][0x380] ;  /* 0x0000e000ff087b82 */ /* 0x000e220000000a00 */
[----:B------:R-:W-:Y:S01]  /*0250*/  BSSY.RECONVERGENT B0, `(.L_x_1) ;  /* 0x0000043000007945 */ /* 0x000fe20003800200 */
[----:B------:R-:W-:Y:S01]  /*0260*/  IMAD.MOV.U32 R0, RZ, RZ, 0x1 ;  /* 0x00000001ff007424 */ /* 0x000fe200078e00ff */
[----:B------:R-:W1:Y:S05]  /*0270*/  LDCU UR6, c[0x0][0x390] ;  /* 0x00007200ff0677ac */ /* 0x000e6a0008000800 */
[----:B------:R-:W2:Y:S02]  /*0280*/  LDC.64 R24, c[0x0][0x388] ;  /* 0x0000e200ff187b82 */ /* 0x000ea40000000a00 */
.L_x_9:
[----:B--2---:R-:W-:-:S06]  /*0290*/  IMAD.WIDE.U32 R4, R22, 0x4, R24 ;  /* 0x0000000416047825 */ /* 0x004fcc00078e0018 */
[----:B------:R-:W2:Y:S01]  /*02a0*/  LDG.E.CONSTANT R5, desc[UR4][R4.64] ;  /* 0x0000000404057981 */ /* 0x000ea2000c1e9900 */
[----:B------:R-:W-:Y:S01]  /*02b0*/  BSSY.RECONVERGENT B1, `(.L_x_2) ;  /* 0x0000038000017945 */ /* 0x000fe20003800200 */
[----:B--2---:R-:W-:-:S13]  /*02c0*/  FSETP.GEU.AND P0, PT, R5, R20, PT ;  /* 0x000000140500720b */ /* 0x004fda0003f0e000 */
[----:B------:R-:W-:Y:S05]  /*02d0*/  @!P0 BRA `(.L_x_3) ;  /* 0x0000000000d48947 */ /* 0x000fea0003800000 */
[----:B0-----:R-:W-:-:S05]  /*02e0*/  IMAD.WIDE.U32 R6, R22, 0xc, R8 ;  /* 0x0000000c16067825 */ /* 0x001fca00078e0008 */
[----:B------:R-:W2:Y:S04]  /*02f0*/  LDG.E.CONSTANT R16, desc[UR4][R6.64+0x4] ;  /* 0x0000040406107981 */ /* 0x000ea8000c1e9900 */
[----:B------:R-:W3:Y:S04]  /*0300*/  LDG.E.CONSTANT R14, desc[UR4][R6.64] ;  /* 0x00000004060e7981 */ /* 0x000ee8000c1e9900 */
[----:B------:R-:W4:Y:S01]  /*0310*/  LDG.E.CONSTANT R13, desc[UR4][R6.64+0x8] ;  /* 0x00000804060d7981 */ /* 0x000f22000c1e9900 */
[----:B------:R-:W-:Y:S01]  /*0320*/  BSSY.RECONVERGENT B2, `(.L_x_4) ;  /* 0x0000013000027945 */ /* 0x000fe20003800200 */
[----:B--2--5:R-:W-:Y:S01]  /*0330*/  FADD R10, -R17, R16 ;  /* 0x00000010110a7221 */ /* 0x024fe20000000100 */
[----:B---3--:R-:W-:-:S03]  /*0340*/  FADD R4, -R18, R14 ;  /* 0x0000000e12047221 */ /* 0x008fc60000000100 */
[----:B------:R-:W-:Y:S01]  /*0350*/  FMUL R11, R10, R10 ;  /* 0x0000000a0a0b7220 */ /* 0x000fe20000400000 */
[----:B----4-:R-:W-:-:S03]  /*0360*/  FADD R10, -R3, R13 ;  /* 0x0000000d030a7221 */ /* 0x010fc60000000100 */
[----:B------:R-:W-:-:S04]  /*0370*/  FFMA R11, R4, R4, R11 ;  /* 0x00000004040b7223 */ /* 0x000fc8000000000b */
[----:B------:R-:W-:-:S04]  /*0380*/  FFMA R11, R10, R10, R11 ;  /* 0x0000000a0a0b7223 */ /* 0x000fc8000000000b */
[----:B------:R0:W2:Y:S01]  /*0390*/  MUFU.RSQ R10, R11 ;  /* 0x0000000b000a7308 */ /* 0x0000a20000001400 */
[----:B------:R-:W-:-:S04]  /*03a0*/  IADD3 R4, PT, PT, R11, -0xd000000, RZ ;  /* 0xf30000000b047810 */ /* 0x000fc80007ffe0ff */
[----:B------:R-:W-:-:S13]  /*03b0*/  ISETP.GT.U32.AND P0, PT, R4, 0x727fffff, PT ;  /* 0x727fffff0400780c */ /* 0x000fda0003f04070 */
[----:B0-2---:R-:W-:Y:S05]  /*03c0*/  @!P0 BRA `(.L_x_5) ;  /* 0x0000000000108947 */ /* 0x005fea0003800000 */
[----:B------:R-:W-:Y:S02]  /*03d0*/  MOV R4, R11 ;  /* 0x0000000b00047202 */ /* 0x000fe40000000f00 */
[----:B------:R-:W-:-:S07]  /*03e0*/  MOV R10, 0x400 ;  /* 0x00000400000a7802 */ /* 0x000fce0000000f00 */
[----:B-1----:R-:W-:Y:S05]  /*03f0*/  CALL.REL.NOINC `($__internal_1_$__cuda_sm20_sqrt_rn_f32_slowpath) ;  /* 0x0000003800c07944 */ /* 0x002fea0003c00000 */
[----:B------:R-:W-:Y:S05]  /*0400*/  BRA `(.L_x_6) ;  /* 0x0000000000107947 */ /* 0x000fea0003800000 */
.L_x_5:
[----:B------:R-:W-:Y:S01]  /*0410*/  FMUL.FTZ R26, R11, R10 ;  /* 0x0000000a0b1a7220 */ /* 0x000fe20000410000 */
[----:B------:R-:W-:-:S03]  /*0420*/  FMUL.FTZ R4, R10, 0.5 ;  /* 0x3f0000000a047820 */ /* 0x000fc60000410000 */
[----:B------:R-:W-:-:S04]  /*0430*/  FFMA R7, -R26, R26, R11 ;  /* 0x0000001a1a077223 */ /* 0x000fc8000000010b */
[----:B------:R-:W-:-:S07]  /*0440*/  FFMA R26, R7, R4, R26 ;  /* 0x00000004071a7223 */ /* 0x000fce000000001a */
.L_x_6:
[----:B-1----:R-:W-:Y:S05]  /*0450*/  BSYNC.RECONVERGENT B2 ;  /* 0x0000000000027941 */ /* 0x002fea0003800200 */
.L_x_4:
[----:B------:R-:W-:-:S13]  /*0460*/  FSETP.GEU.AND P0, PT, R26, 15, PT ;  /* 0x417000001a00780b */ /* 0x000fda0003f0e000 */
[----:B------:R-:W-:Y:S05]  /*0470*/  @P0 BRA `(.L_x_3) ;  /* 0x00000000006c0947 */ /* 0x000fea0003800000 */
[----:B------:R-:W-:Y:S01]  /*0480*/  FADD R21, R12, R5 ;  /* 0x000000050c157221 */ /* 0x000fe20000000000 */
[----:B------:R-:W-:Y:S01]  /*0490*/  IMAD R4, R0, 0x4, R1 ;  /* 0x0000000400047824 */ /* 0x000fe200078e0201 */
[----:B------:R-:W-:Y:S02]  /*04a0*/  BSSY.RECONVERGENT B2, `(.L_x_7) ;  /* 0x0000010000027945 */ /* 0x000fe40003800200 */
[----:B------:R-:W0:Y:S01]  /*04b0*/  MUFU.RCP R6, R21 ;  /* 0x0000001500067308 */ /* 0x000e220000001000 */
[----:B------:R-:W-:Y:S01]  /*04c0*/  MOV R12, R21 ;  /* 0x00000015000c7202 */ /* 0x000fe20000000f00 */
[----:B------:R1:W-:Y:S04]  /*04d0*/  STL [R4], R22 ;  /* 0x0000001604007387 */ /* 0x0003e80000100800 */
[----:B------:R1:W-:Y:S02]  /*04e0*/  STL [R4+0x20], R5 ;  /* 0x0000200504007387 */ /* 0x0003e40000100800 */
[----:B------:R-:W2:Y:S01]  /*04f0*/  FCHK P0, R5, R21 ;  /* 0x0000001505007302 */ /* 0x000ea20000000000 */
[----:B0-----:R-:W-:-:S04]  /*0500*/  FFMA R7, -R21, R6, 1 ;  /* 0x3f80000015077423 */ /* 0x001fc80000000106 */
[----:B------:R-:W-:-:S04]  /*0510*/  FFMA R6, R6, R7, R6 ;  /* 0x0000000706067223 */ /* 0x000fc80000000006 */
[----:B------:R-:W-:-:S04]  /*0520*/  FFMA R7, R5, R6, RZ ;  /* 0x0000000605077223 */ /* 0x000fc800000000ff */
[----:B------:R-:W-:-:S04]  /*0530*/  FFMA R10, -R21, R7, R5 ;  /* 0x00000007150a7223 */ /* 0x000fc80000000105 */
[----:B------:R-:W-:Y:S01]  /*0540*/  FFMA R7, R6, R10, R7 ;  /* 0x0000000a06077223 */ /* 0x000fe20000000007 */
[----:B-12---:R-:W-:Y:S06]  /*0550*/  @!P0 BRA `(.L_x_8) ;  /* 0x0000000000108947 */ /* 0x006fec0003800000 */
[----:B------:R-:W-:Y:S02]  /*0560*/  MOV R4, R5 ;  /* 0x0000000500047202 */ /* 0x000fe40000000f00 */
[----:B------:R-:W-:-:S07]  /*0570*/  MOV R5, 0x590 ;  /* 0x0000059000057802 */ /* 0x000fce0000000f00 */
[----:B------:R-:W-:Y:S05]  /*0580*/  CALL.REL.NOINC `($__internal_2_$__cuda_sm3x_div_rn_noftz_f32_slowpath) ;  /* 0x0000003800b07944 */ /* 0x000fea0003c00000 */
[----:B------:R-:W-:-:S07]  /*0590*/  IMAD.MOV.U32 R7, RZ, RZ, R4 ;  /* 0x000000ffff077224 */ /* 0x000fce00078e0004 */
.L_x_8:
[----:B------:R-:W-:Y:S05]  /*05a0*/  BSYNC.RECONVERGENT B2 ;  /* 0x0000000000027941 */ /* 0x000fea0003800200 */
.L_x_7:
[----:B------:R-:W-:Y:S01]  /*05b0*/  FADD R4, -R7, 1 ;  /* 0x3f80000007047421 */ /* 0x000fe20000000100 */
[----:B------:R-:W-:-:S03]  /*05c0*/  IADD3 R0, PT, PT, R0, 0x1, RZ ;  /* 0x0000000100007810 */ /* 0x000fc60007ffe0ff */
[-C--:B------:R-:W-:Y:S01]  /*05d0*/  FMUL R5, R18, R4.reuse ;  /* 0x0000000412057220 */ /* 0x080fe20000400000 */
[-C--:B------:R-:W-:Y:S01]  /*05e0*/  FMUL R17, R17, R4.reuse ;  /* 0x0000000411117220 */ /* 0x080fe20000400000 */
[----:B------:R-:W-:Y:S02]  /*05f0*/  FMUL R4, R3, R4 ;  /* 0x0000000403047220 */ /* 0x000fe40000400000 */
[-C--:B------:R-:W-:Y:S01]  /*0600*/  FFMA R18, R14, R7.reuse, R5 ;  /* 0x000000070e127223 */ /* 0x080fe20000000005 */
[-C--:B------:R-:W-:Y:S01]  /*0610*/  FFMA R17, R16, R7.reuse, R17 ;  /* 0x0000000710117223 */ /* 0x080fe20000000011 */
[----:B------:R-:W-:-:S07]  /*0620*/  FFMA R3, R13, R7, R4 ;  /* 0x000000070d037223 */ /* 0x000fce0000000004 */
.L_x_3:
[----:B-1----:R-:W-:Y:S05]  /*0630*/  BSYNC.RECONVERGENT B1 ;  /* 0x0000000000017941 */ /* 0x002fea0003800200 */
.L_x_2:
[----:B------:R-:W-:Y:S02]  /*0640*/  IADD3 R22, PT, PT, R22, 0x1, RZ ;  /* 0x0000000116167810 */ /* 0x000fe40007ffe0ff */
[----:B------:R-:W-:Y:S02]  /*0650*/  ISETP.LT.AND P1, PT, R0, 0x8, PT ;  /* 0x000000080000780c */ /* 0x000fe40003f21270 */
[----:B------:R-:W-:-:S13]  /*0660*/  ISETP.GE.AND P0, PT, R22, UR6, PT ;  /* 0x0000000616007c0c */ /* 0x000fda000bf06270 */
[----:B------:R-:W-:Y:S05]  /*0670*/  @!P0 BRA P1, `(.L_x_9) ;  /* 0xfffffffc00048947 */ /* 0x000fea000083ffff */
[----:B------:R-:W-:Y:S05]  /*0680*/  BSYNC.RECONVERGENT B0 ;  /* 0x0000000000007941 */ /* 0x000fea0003800200 */
.L_x_1:
[----:B------:R-:W-:Y:S01]  /*0690*/  ISETP.GE.AND P0, PT, R0, 0x2, PT ;  /* 0x000000020000780c */ /* 0x000fe20003f06270 */
[----:B------:R-:W-:-:S12]  /*06a0*/  BSSY.RECONVERGENT B0, `(.L_x_0) ;  /* 0x000034a000007945 */ /* 0x000fd80003800200 */
[----:B------:R-:W-:Y:S05]  /*06b0*/  @!P0 BRA `(.L_x_10) ;  /* 0x0000003400208947 */ /* 0x000fea0003800000 */
[C---:B------:R-:W-:Y:S01]  /*06c0*/  ISETP.GE.U32.AND P2, PT, R0.reuse, 0x8, PT ;  /* 0x000000080000780c */ /* 0x040fe20003f46070 */
[----:B------:R-:W-:Y:S01]  /*06d0*/  BSSY.RECONVERGENT B1, `(.L_x_11) ;  /* 0x0000029000017945 */ /* 0x000fe20003800200 */
[----:B------:R-:W-:Y:S02]  /*06e0*/  LOP3.LUT R16, R0, 0x7, RZ, 0xc0, !PT ;  /* 0x0000000700107812 */ /* 0x000fe400078ec0ff */
[----:B0-----:R-:W-:Y:S01]  /*06f0*/  CS2R R8, SRZ ;  /* 0x0000000000087805 */ /* 0x001fe2000001ff00 */
[----:B------:R-:W-:Y:S01]  /*0700*/  IMAD.MOV.U32 R13, RZ, RZ, RZ ;  /* 0x000000ffff0d7224 */ /* 0x000fe200078e00ff */
[----:B------:R-:W-:-:S07]  /*0710*/  ISETP.NE.AND P3, PT, R16, RZ, PT ;  /* 0x000000ff1000720c */ /* 0x000fce0003f65270 */
[----:B------:R-:W-:Y:S06]  /*0720*/  @!P2 BRA `(.L_x_12) ;  /* 0x00000000008ca947 */ /* 0x000fec0003800000 */
[----:B------:R-:W2:Y:S04]  /*0730*/  LDL.128 R8, [R1+0x20] ;  /* 0x0000200001087983 */ /* 0x000ea80000100c00 */
[----:B------:R-:W3:Y:S01]  /*0740*/  LDL.128 R4, [R1+0x30] ;  /* 0x0000300001047983 */ /* 0x000ee20000100c00 */
[----:B------:R-:W-:Y:S01]  /*0750*/  HFMA2 R14, -RZ, RZ, 0, 5.9604644775390625e-08 ;  /* 0x00000001ff0e7431 */ /* 0x000fe200000001ff */
[----:B--2---:R-:W-:Y:S02]  /*0760*/  FSETP.GT.AND P6, PT, R9, 0.5, PT ;  /* 0x3f0000000900780b */ /* 0x004fe40003fc4000 */
[----:B------:R-:W-:Y:S01]  /*0770*/  FSETP.GT.AND P5, PT, R8, 0.5, PT ;  /* 0x3f0000000800780b */ /* 0x000fe20003fa4000 */
[----:B------:R-:W-:Y:S01]  /*0780*/  FADD R8, RZ, R8 ;  /* 0x00000008ff087221 */ /* 0x000fe20000000000 */
[----:B------:R-:W-:-:S02]  /*0790*/  FSETP.GT.AND P0, PT, R10, 0.5, PT ;  /* 0x3f0000000a00780b */ /* 0x000fc40003f04000 */
[----:B------:R-:W-:Y:S02]  /*07a0*/  FSETP.GT.AND P1, PT, R11, 0.5, PT ;  /* 0x3f0000000b00780b */ /* 0x000fe40003f24000 */
[----:B------:R-:W-:Y:S02]  /*07b0*/  SEL R13, RZ, 0x1, !P5 ;  /* 0x00000001ff0d7807 */ /* 0x000fe40006800000 */
[----:B---3--:R-:W-:Y:S02]  /*07c0*/  FSETP.GT.AND P4, PT, R4, 0.5, PT ;  /* 0x3f0000000400780b */ /* 0x008fe40003f84000 */
[----:B------:R-:W-:Y:S02]  /*07d0*/  FSEL R8, R8, RZ, P5 ;  /* 0x000000ff08087208 */ /* 0x000fe40002800000 */
[----:B------:R-:W-:Y:S02]  /*07e0*/  @P6 SEL R13, R14, 0x2, !P5 ;  /* 0x000000020e0d6807 */ /* 0x000fe40006800000 */
[----:B------:R-:W-:Y:S01]  /*07f0*/  SEL R14, RZ, 0x1, !P0 ;  /* 0x00000001ff0e7807 */ /* 0x000fe20004000000 */
[----:B------:R-:W-:Y:S01]  /*0800*/  @P6 FADD R8, R9, R8 ;  /* 0x0000000809086221 */ /* 0x000fe20000000000 */
[----:B------:R-:W-:-:S02]  /*0810*/  FSETP.GT.AND P5, PT, R5, 0.5, PT ;  /* 0x3f0000000500780b */ /* 0x000fc40003fa4000 */
[----:B------:R-:W-:Y:S01]  /*0820*/  IADD3 R13, PT, PT, R13, R14, RZ ;  /* 0x0000000e0d0d7210 */ /* 0x000fe20007ffe0ff */
[----:B------:R-:W-:Y:S01]  /*0830*/  @P0 FADD R8, R10, R8 ;  /* 0x000000080a080221 */ /* 0x000fe20000000000 */
[----:B------:R-:W-:-:S03]  /*0840*/  FSETP.GT.AND P0, PT, R6, 0.5, PT ;  /* 0x3f0000000600780b */ /* 0x000fc60003f04000 */
[C---:B------:R-:W-:Y:S01]  /*0850*/  VIADD R14, R13.reuse, 0x1 ;  /* 0x000000010d0e7836 */ /* 0x040fe20000000000 */
[----:B------:R-:W-:Y:S01]  /*0860*/  @!P1 IADD3 R14, PT, PT, R13, RZ, RZ ;  /* 0x000000ff0d0e9210 */ /* 0x000fe20007ffe0ff */
[----:B------:R-:W-:Y:S01]  /*0870*/  @P1 FADD R8, R11, R8 ;  /* 0x000000080b081221 */ /* 0x000fe20000000000 */
[----:B------:R-:W-:Y:S02]  /*0880*/  FSETP.GT.AND P1, PT, R7, 0.5, PT ;  /* 0x3f0000000700780b */ /* 0x000fe40003f24000 */
[----:B------:R-:W-:Y:S01]  /*0890*/  IADD3 R9, PT, PT, R14, 0x1, RZ ;  /* 0x000000010e097810 */ /* 0x000fe20007ffe0ff */
[----:B------:R-:W-:Y:S02]  /*08a0*/  @!P4 IMAD.MOV R9, RZ, RZ, R14 ;  /* 0x000000ffff09c224 */ /* 0x000fe400078e020e */
[----:B------:R-:W-:-:S03]  /*08b0*/  @P4 FADD R8, R8, R4 ;  /* 0x0000000408084221 */ /* 0x000fc60000000000 */
[----:B------:R-:W-:Y:S01]  /*08c0*/  IADD3 R10, PT, PT, R9, 0x1, RZ ;  /* 0x00000001090a7810 */ /* 0x000fe20007ffe0ff */
[----:B------:R-:W-:Y:S01]  /*08d0*/  @P5 FADD R8, R5, R8 ;  /* 0x0000000805085221 */ /* 0x000fe20000000000 */
[----:B------:R-:W-:Y:S01]  /*08e0*/  @!P5 IADD3 R10, PT, PT, R9, RZ, RZ ;  /* 0x000000ff090ad210 */ /* 0x000fe20007ffe0ff */
[----:B------:R-:W-:Y:S02]  /*08f0*/  IMAD.MOV.U32 R9, RZ, RZ, 0x8 ;  /* 0x00000008ff097424 */ /* 0x000fe400078e00ff */
[----:B------:R-:W-:Y:S02]  /*0900*/  @P0 FADD R8, R6, R8 ;  /* 0x0000000806080221 */ /* 0x000fe40000000000 */
[C---:B------:R-:W-:Y:S01]  /*0910*/  VIADD R4, R10.reuse, 0x1 ;  /* 0x000000010a047836 */ /* 0x040fe20000000000 */
[----:B------:R-:W-:Y:S01]  /*0920*/  @!P0 IADD3 R4, PT, PT, R10, RZ, RZ ;  /* 0x000000ff0a048210 */ /* 0x000fe20007ffe0ff */
[----:B------:R-:W-:-:S03]  /*0930*/  @P1 FADD R8, R7, R8 ;  /* 0x0000000807081221 */ /* 0x000fc60000000000 */
[C---:B------:R-:W-:Y:S02]  /*0940*/  IADD3 R13, PT, PT, R4.reuse, 0x1, RZ ;  /* 0x00000001040d7810 */ /* 0x040fe40007ffe0ff */
[----:B------:R-:W-:-:S07]  /*0950*/  @!P1 IADD3 R13, PT, PT, R4, RZ, RZ ;  /* 0x000000ff040d9210 */ /* 0x000fce0007ffe0ff */
.L_x_12:
[----:B------:R-:W-:Y:S05]  /*0960*/  BSYNC.RECONVERGENT B1 ;  /* 0x0000000000017941 */ /* 0x000fea0003800200 */
.L_x_11:
[----:B------:R-:W-:Y:S04]  /*0970*/  BSSY.RECONVERGENT B1, `(.L_x_13) ;  /* 0x0000030000017945 */ /* 0x000fe80003800200 */
[----:B------:R-:W-:Y:S05]  /*0980*/  @!P3 BRA `(.L_x_14) ;  /* 0x0000000000b8b947 */ /* 0x000fea0003800000 */
[----:B------:R-:W-:Y:S01]  /*0990*/  ISETP.GE.U32.AND P1, PT, R16, 0x4, PT ;  /* 0x000000041000780c */ /* 0x000fe20003f26070 */
[----:B------:R-:W-:Y:S01]  /*09a0*/  BSSY.RECONVERGENT B2, `(.L_x_15) ;  /* 0x0000017000027945 */ /* 0x000fe20003800200 */
[----:B------:R-:W-:-:S04]  /*09b0*/  LOP3.LUT R14, R0, 0x3, RZ, 0xc0, !PT ;  /* 0x00000003000e7812 */ /* 0x000fc800078ec0ff */
[----:B------:R-:W-:-:S07]  /*09c0*/  ISETP.NE.AND P0, PT, R14, RZ, PT ;  /* 0x000000ff0e00720c */ /* 0x000fce0003f05270 */
[----:B------:R-:W-:Y:S06]  /*09d0*/  @!P1 BRA `(.L_x_16) ;  /* 0x00000000004c9947 */ /* 0x000fec0003800000 */
[----:B------:R-:W-:-:S06]  /*09e0*/  LEA R4, R9, R2, 0x2 ;  /* 0x0000000209047211 */ /* 0x000fcc00078e10ff */
[----:B------:R-:W2:Y:S01]  /*09f0*/  LDL.128 R4, [R4] ;  /* 0x0000000004047983 */ /* 0x000ea20000100c00 */
[----:B------:R-:W-:Y:S01]  /*0a00*/  VIADD R10, R13, 0x1 ;  /* 0x000000010d0a7836 */ /* 0x000fe20000000000 */
[----:B------:R-:W-:Y:S02]  /*0a10*/  IADD3 R9, PT, PT, R9, 0x4, RZ ;  /* 0x0000000409097810 */ /* 0x000fe40007ffe0ff */
[----:B--2---:R-:W-:Y:S02]  /*0a20*/  FSETP.GT.AND P1, PT, R4, 0.5, PT ;  /* 0x3f0000000400780b */ /* 0x004fe40003f24000 */
[----:B------:R-:W-:Y:S02]  /*0a30*/  FSETP.GT.AND P4, PT, R5, 0.5, PT ;  /* 0x3f0000000500780b */ /* 0x000fe40003f84000 */
[----:B------:R-:W-:Y:S02]  /*0a40*/  FSETP.GT.AND P5, PT, R6, 0.5, PT ;  /* 0x3f0000000600780b */ /* 0x000fe40003fa4000 */
[----:B------:R-:W-:-:S07]  /*0a50*/  FSETP.GT.AND P6, PT, R7, 0.5, PT ;  /* 0x3f0000000700780b */ /* 0x000fce0003fc4000 */
[----:B------:R-:W-:Y:S01]  /*0a60*/  @!P1 IADD3 R10, PT, PT, R13, RZ, RZ ;  /* 0x000000ff0d0a9210 */ /* 0x000fe20007ffe0ff */
[----:B------:R-:W-:-:S03]  /*0a70*/  @P1 FADD R8, R8, R4 ;  /* 0x0000000408081221 */ /* 0x000fc60000000000 */
[----:B------:R-:W-:Y:S01]  /*0a80*/  IADD3 R11, PT, PT, R10, 0x1, RZ ;  /* 0x000000010a0b7810 */ /* 0x000fe20007ffe0ff */
[----:B------:R-:W-:Y:S02]  /*0a90*/  @!P4 IMAD.MOV R11, RZ, RZ, R10 ;  /* 0x000000ffff0bc224 */ /* 0x000fe400078e020a */
[----:B------:R-:W-:-:S03]  /*0aa0*/  @P4 FADD R8, R8, R5 ;  /* 0x0000000508084221 */ /* 0x000fc60000000000 */
[C---:B------:R-:W-:Y:S01]  /*0ab0*/  IADD3 R10, PT, PT, R11.reuse, 0x1, RZ ;  /* 0x000000010b0a7810 */ /* 0x040fe20007ffe0ff */
[----:B------:R-:W-:Y:S01]  /*0ac0*/  @P5 FADD R8, R8, R6 ;  /* 0x0000000608085221 */ /* 0x000fe20000000000 */
[----:B------:R-:W-:-:S03]  /*0ad0*/  @!P5 IADD3 R10, PT, PT, R11, RZ, RZ ;  /* 0x000000ff0b0ad210 */ /* 0x000fc60007ffe0ff */
[----:B------:R-:W-:Y:S02]  /*0ae0*/  @P6 FADD R8, R8, R7 ;  /* 0x0000000708086221 */ /* 0x000fe40000000000 */
[C---:B------:R-:W-:Y:S01]  /*0af0*/  VIADD R13, R10.reuse, 0x1 ;  /* 0x000000010a0d7836 */ /* 0x040fe20000000000 */
[----:B------:R-:W-:-:S07]  /*0b00*/  @!P6 IADD3 R13, PT, PT, R10, RZ, RZ ;  /* 0x000000ff0a0de210 */ /* 0x000fce0007ffe0ff */
.L_x_16:
[----:B------:R-:W-:Y:S05]  /*0b10*/  BSYNC.RECONVERGENT B2 ;  /* 0x0000000000027941 */ /* 0x000fea0003800200 */
.L_x_15:
[----:B------:R-:W-:Y:S05]  /*0b20*/  @!P0 BRA `(.L_x_14) ;  /* 0x0000000000508947 */ /* 0x000fea0003800000 */
[----:B------:R-:W-:-:S05]  /*0b30*/  IMAD R9, R9, 0x4, R2 ;  /* 0x0000000409097824 */ /* 0x000fca00078e0202 */
[----:B------:R-:W2:Y:S01]  /*0b40*/  LDL.64 R4, [R9] ;  /* 0x0000000009047983 */ /* 0x000ea20000100a00 */
[----:B------:R-:W-:Y:S02]  /*0b50*/  ISETP.NE.AND P1, PT, R14, 0x1, PT ;  /* 0x000000010e00780c */ /* 0x000fe40003f25270 */
[----:B------:R-:W-:Y:S02]  /*0b60*/  IADD3 R6, PT, PT, R13, 0x1, RZ ;  /* 0x000000010d067810 */ /* 0x000fe40007ffe0ff */
[----:B--2---:R-:W-:-:S13]  /*0b70*/  FSETP.GT.AND P0, PT, R4, 0.5, PT ;  /* 0x3f0000000400780b */ /* 0x004fda0003f04000 */
[----:B------:R-:W-:Y:S01]  /*0b80*/  @!P0 IADD3 R6, PT, PT, R13, RZ, RZ ;  /* 0x000000ff0d068210 */ /* 0x000fe20007ffe0ff */
[----:B------:R-:W-:-:S04]  /*0b90*/  @P0 FADD R8, R8, R4 ;  /* 0x0000000408080221 */ /* 0x000fc80000000000 */
[----:B------:R-:W-:Y:S01]  /*0ba0*/  IMAD.MOV.U32 R13, RZ, RZ, R6 ;  /* 0x000000ffff0d7224 */ /* 0x000fe200078e0006 */
[----:B------:R-:W-:Y:S06]  /*0bb0*/  @!P1 BRA `(.L_x_14) ;  /* 0x00000000002c9947 */ /* 0x000fec0003800000 */
[----:B------:R-:W-:Y:S02]  /*0bc0*/  FSETP.GT.AND P0, PT, R5, 0.5, PT ;  /* 0x3f0000000500780b */ /* 0x000fe40003f04000 */
[----:B------:R-:W-:Y:S02]  /*0bd0*/  ISETP.NE.AND P1, PT, R14, 0x2, PT ;  /* 0x000000020e00780c */ /* 0x000fe40003f25270 */
[----:B------:R-:W-:-:S09]  /*0be0*/  IADD3 R4, PT, PT, R13, 0x1, RZ ;  /* 0x000000010d047810 */ /* 0x000fd20007ffe0ff */
[----:B------:R-:W-:Y:S01]  /*0bf0*/  @!P0 IADD3 R4, PT, PT, R13, RZ, RZ ;  /* 0x000000ff0d048210 */ /* 0x000fe20007ffe0ff */
[----:B------:R-:W-:-:S04]  /*0c00*/  @P0 FADD R8, R8, R5 ;  /* 0x0000000508080221 */ /* 0x000fc80000000000 */
[----:B------:R-:W-:Y:S01]  /*0c10*/  IMAD.MOV.U32 R13, RZ, RZ, R4 ;  /* 0x000000ffff0d7224 */ /* 0x000fe200078e0004 */
[----:B------:R-:W-:Y:S06]  /*0c20*/  @!P1 BRA `(.L_x_14) ;  /* 0x0000000000109947 */ /* 0x000fec0003800000 */
[----:B------:R-:W2:Y:S02]  /*0c30*/  LDL R9, [R9+0x8] ;  /* 0x0000080009097983 */ /* 0x000ea40000100800 */
[----:B--2---:R-:W-:-:S13]  /*0c40*/  FSETP.GT.AND P0, PT, R9, 0.5, PT ;  /* 0x3f0000000900780b */ /* 0x004fda0003f04000 */
[----:B------:R-:W-:Y:S01]  /*0c50*/  @P0 FADD R8, R8, R9 ;  /* 0x0000000908080221 */ /* 0x000fe20000000000 */
[----:B------:R-:W-:-:S07]  /*0c60*/  @P0 IADD3 R13, PT, PT, R13, 0x1, RZ ;  /* 0x000000010d0d0810 */ /* 0x000fce0007ffe0ff */
.L_x_14:
[----:B------:R-:W-:Y:S05]  /*0c70*/  BSYNC.RECONVERGENT B1 ;  /* 0x0000000000017941 */ /* 0x000fea0003800200 */
.L_x_13:
[----:B------:R-:W-:Y:S01]  /*0c80*/  ISETP.GE.AND P0, PT, R13, 0x2, PT ;  /* 0x000000020d00780c */ /* 0x000fe20003f06270 */
[----:B------:R-:W-:Y:S01]  /*0c90*/  BSSY.RECONVERGENT B1, `(.L_x_17) ;  /* 0x0000097000017945 */ /* 0x000fe20003800200 */
[----:B------:R-:W-:-:S11]  /*0ca0*/  MOV R26, RZ ;  /* 0x000000ff001a7202 */ /* 0x000fd60000000f00 */
[----:B------:R-:W-:Y:S05]  /*0cb0*/  @!P0 BRA `(.L_x_18) ;  /* 0x0000000800508947 */ /* 0x000fea0003800000 */
[----:B------:R-:W-:Y:S01]  /*0cc0*/  I2FP.F32.U32 R13, R13 ;  /* 0x0000000d000d7245 */ /* 0x000fe20000201000 */
[----:B------:R-:W-:Y:S03]  /*0cd0*/  BSSY.RECONVERGENT B2, `(.L_x_19) ;  /* 0x000000e000027945 */ /* 0x000fe60003800200 */
[----:B------:R-:W0:Y:S08]  /*0ce0*/  MUFU.RCP R14, R13 ;  /* 0x0000000d000e7308 */ /* 0x000e300000001000 */
[----:B------:R-:W1:Y:S01]  /*0cf0*/  FCHK P0, R8, R13 ;  /* 0x0000000d08007302 */ /* 0x000e620000000000 */
[----:B0-----:R-:W-:-:S04]  /*0d00*/  FFMA R5, -R13, R14, 1 ;  /* 0x3f8000000d057423 */ /* 0x001fc8000000010e */
[----:B------:R-:W-:-:S04]  /*0d10*/  FFMA R14, R14, R5, R14 ;  /* 0x000000050e0e7223 */ /* 0x000fc8000000000e */
[----:B------:R-:W-:-:S04]  /*0d20*/  FFMA R5, R14, R8, RZ ;  /* 0x000000080e057223 */ /* 0x000fc800000000ff */
[----:B------:R-:W-:-:S04]  /*0d30*/  FFMA R4, -R13, R5, R8 ;  /* 0x000000050d047223 */ /* 0x000fc80000000108 */
[----:B------:R-:W-:Y:S01]  /*0d40*/  FFMA R14, R14, R4, R5 ;  /* 0x000000040e0e7223 */ /* 0x000fe20000000005 */
[----:B-1----:R-:W-:Y:S06]  /*0d50*/  @!P0 BRA `(.L_x_20) ;  /* 0x0000000000148947 */ /* 0x002fec0003800000 */
[----:B------:R-:W-:Y:S01]  /*0d60*/  IMAD.MOV.U32 R4, RZ, RZ, R8 ;  /* 0x000000ffff047224 */ /* 0x000fe200078e0008 */
[----:B------:R-:W-:Y:S02]  /*0d70*/  MOV R21, R13 ;  /* 0x0000000d00157202 */ /* 0x000fe40000000f00 */
[----:B------:R-:W-:-:S07]  /*0d80*/  MOV R5, 0xda0 ;  /* 0x00000da000057802 */ /* 0x000fce0000000f00 */
[----:B-----5:R-:W-:Y:S05]  /*0d90*/  CALL.REL.NOINC `($__internal_2_$__cuda_sm3x_div_rn_noftz_f32_slowpath) ;  /* 0x0000003000ac7944 */ /* 0x020fea0003c00000 */
[----:B------:R-:W-:-:S07]  /*0da0*/  MOV R14, R4 ;  /* 0x00000004000e7202 */ /* 0x000fce0000000f00 */
.L_x_20:
[----:B------:R-:W-:Y:S05]  /*0db0*/  BSYNC.RECONVERGENT B2 ;  /* 0x0000000000027941 */ /* 0x000fea0003800200 */
.L_x_19:
[----:B------:R-:W-:Y:S01]  /*0dc0*/  BSSY.RECONVERGENT B2, `(.L_x_21) ;  /* 0x0000020000027945 */ /* 0x000fe20003800200 */
[----:B------:R-:W-:Y:S02]  /*0dd0*/  HFMA2 R9, -RZ, RZ, 0, 0 ;  /* 0x00000000ff097431 */ /* 0x000fe400000001ff */
[----:B------:R-:W-:Y:S01]  /*0de0*/  IMAD.MOV.U32 R15, RZ, RZ, RZ ;  /* 0x000000ffff0f7224 */ /* 0x000fe200078e00ff */
[----:B------:R-:W-:Y:S06]  /*0df0*/  @!P2 BRA `(.L_x_22) ;  /* 0x000000000070a947 */ /* 0x000fec0003800000 */
[----:B------:R-:W2:Y:S04]  /*0e00*/  LDL.128 R8, [R1+0x20] ;  /* 0x0000200001087983 */ /* 0x000ea80000100c00 */
[----:B------:R-:W3:Y:S01]  /*0e10*/  LDL.128 R4, [R1+0x30] ;  /* 0x0000300001047983 */ /* 0x000ee20000100c00 */
[C-C-:B--2---:R-:W-:Y:S01]  /*0e20*/  FADD R15, R8.reuse, -R14.reuse ;  /* 0x8000000e080f7221 */ /* 0x144fe20000000000 */
[----:B------:R-:W-:Y:S02]  /*0e30*/  FSETP.GT.AND P1, PT, R9, 0.5, PT ;  /* 0x3f0000000900780b */ /* 0x000fe40003f24000 */
[----:B------:R-:W-:Y:S01]  /*0e40*/  FSETP.GT.AND P0, PT, R8, 0.5, PT ;  /* 0x3f0000000800780b */ /* 0x000fe20003f04000 */
[----:B------:R-:W-:Y:S01]  /*0e50*/  FFMA R15, R15, R15, RZ ;  /* 0x0000000f0f0f7223 */ /* 0x000fe200000000ff */
[C---:B------:R-:W-:Y:S01]  /*0e60*/  FSETP.GT.AND P2, PT, R10.reuse, 0.5, PT ;  /* 0x3f0000000a00780b */ /* 0x040fe20003f44000 */
[--C-:B------:R-:W-:Y:S01]  /*0e70*/  FADD R8, R9, -R14.reuse ;  /* 0x8000000e09087221 */ /* 0x100fe20000000000 */
[----:B------:R-:W-:Y:S01]  /*0e80*/  FADD R10, R10, -R14 ;  /* 0x8000000e0a0a7221 */ /* 0x000fe20000000000 */
[----:B------:R-:W-:-:S02]  /*0e90*/  MOV R9, 0x8 ;  /* 0x0000000800097802 */ /* 0x000fc40000000f00 */
[----:B------:R-:W-:Y:S02]  /*0ea0*/  FSEL R15, R15, RZ, P0 ;  /* 0x000000ff0f0f7208 */ /* 0x000fe40000000000 */
[----:B------:R-:W-:-:S03]  /*0eb0*/  FSETP.GT.AND P0, PT, R11, 0.5, PT ;  /* 0x3f0000000b00780b */ /* 0x000fc60003f04000 */
[----:B------:R-:W-:Y:S01]  /*0ec0*/  @P1 FFMA R15, R8, R8, R15 ;  /* 0x00000008080f1223 */ /* 0x000fe2000000000f */
[C---:B---3--:R-:W-:Y:S01]  /*0ed0*/  FSETP.GT.AND P1, PT, R4.reuse, 0.5, PT ;  /* 0x3f0000000400780b */ /* 0x048fe20003f24000 */
[--C-:B------:R-:W-:Y:S01]  /*0ee0*/  FADD R8, R11, -R14.reuse ;  /* 0x8000000e0b087221 */ /* 0x100fe20000000000 */
[----:B------:R-:W-:Y:S01]  /*0ef0*/  FADD R4, R4, -R14 ;  /* 0x8000000e04047221 */ /* 0x000fe20000000000 */
[----:B------:R-:W-:Y:S01]  /*0f00*/  @P2 FFMA R15, R10, R10, R15 ;  /* 0x0000000a0a0f2223 */ /* 0x000fe2000000000f */
[----:B------:R-:W-:-:S05]  /*0f10*/  FSETP.GT.AND P2, PT, R5, 0.5, PT ;  /* 0x3f0000000500780b */ /* 0x000fca0003f44000 */
[----:B------:R-:W-:Y:S01]  /*0f20*/  @P0 FFMA R15, R8, R8, R15 ;  /* 0x00000008080f0223 */ /* 0x000fe2000000000f */
[C---:B------:R-:W-:Y:S01]  /*0f30*/  FSETP.GT.AND P0, PT, R6.reuse, 0.5, PT ;  /* 0x3f0000000600780b */ /* 0x040fe20003f04000 */
[--C-:B------:R-:W-:Y:S02]  /*0f40*/  FADD R6, R6, -R14.reuse ;  /* 0x8000000e06067221 */ /* 0x100fe40000000000 */
[----:B------:R-:W-:Y:S01]  /*0f50*/  @P1 FFMA R15, R4, R4, R15 ;  /* 0x00000004040f1223 */ /* 0x000fe2000000000f */
[----:B------:R-:W-:Y:S01]  /*0f60*/  FSETP.GT.AND P1, PT, R7, 0.5, PT ;  /* 0x3f0000000700780b */ /* 0x000fe20003f24000 */
[----:B------:R-:W-:-:S04]  /*0f70*/  FADD R4, R5, -R14 ;  /* 0x8000000e05047221 */ /* 0x000fc80000000000 */
[----:B------:R-:W-:Y:S01]  /*0f80*/  @P2 FFMA R15, R4, R4, R15 ;  /* 0x00000004040f2223 */ /* 0x000fe2000000000f */
[----:B------:R-:W-:-:S03]  /*0f90*/  FADD R4, R7, -R14 ;  /* 0x8000000e07047221 */ /* 0x000fc60000000000 */
[----:B------:R-:W-:-:S04]  /*0fa0*/  @P0 FFMA R15, R6, R6, R15 ;  /* 0x00000006060f0223 */ /* 0x000fc8000000000f */
[----:B------:R-:W-:-:S07]  /*0fb0*/  @P1 FFMA R15, R4, R4, R15 ;  /* 0x00000004040f1223 */ /* 0x000fce000000000f */
.L_x_22:
[----:B------:R-:W-:Y:S05]  /*0fc0*/  BSYNC.RECONVERGENT B2 ;  /* 0x0000000000027941 */ /* 0x000fea0003800200 */
.L_x_21:
[----:B------:R-:W-:Y:S04]  /*0fd0*/  BSSY.RECONVERGENT B2, `(.L_x_23) ;  /* 0x0000028000027945 */ /* 0x000fe80003800200 */
[----:B------:R-:W-:Y:S05]  /*0fe0*/  @!P3 BRA `(.L_x_24) ;  /* 0x000000000098b947 */ /* 0x000fea0003800000 */
[----:B------:R-:W-:Y:S01]  /*0ff0*/  ISETP.GE.U32.AND P0, PT, R16, 0x4, PT ;  /* 0x000000041000780c */ /* 0x000fe20003f06070 */
[----:B------:R-:W-:Y:S01]  /*1000*/  BSSY.RECONVERGENT B3, `(.L_x_25) ;  /* 0x0000013000037945 */ /* 0x000fe20003800200 */
[----:B------:R-:W-:-:S04]  /*1010*/  LOP3.LUT R10, R0, 0x3, RZ, 0xc0, !PT ;  /* 0x00000003000a7812 */ /* 0x000fc800078ec0ff */
[----:B------:R-:W-:-:S07]  /*1020*/  ISETP.NE.AND P3, PT, R10, RZ, PT ;  /* 0x000000ff0a00720c */ /* 0x000fce0003f65270 */
[----:B------:R-:W-:Y:S06]  /*1030*/  @!P0 BRA `(.L_x_26) ;  /* 0x00000000003c8947 */ /* 0x000fec0003800000 */
[----:B------:R-:W-:-:S06]  /*1040*/  IMAD R4, R9, 0x4, R2 ;  /* 0x0000000409047824 */ /* 0x000fcc00078e0202 */
[----:B------:R-:W2:Y:S01]  /*1050*/  LDL.128 R4, [R4] ;  /* 0x0000000004047983 */ /* 0x000ea20000100c00 */
[----:B------:R-:W-:Y:S02]  /*1060*/  IADD3 R9, PT, PT, R9, 0x4, RZ ;  /* 0x0000000409097810 */ /* 0x000fe40007ffe0ff */
[C---:B--2---:R-:W-:Y:S01]  /*1070*/  FSETP.GT.AND P0, PT, R4.reuse, 0.5, PT ;  /* 0x3f0000000400780b */ /* 0x044fe20003f04000 */
[----:B------:R-:W-:Y:S01]  /*1080*/  FADD R8, R4, -R14 ;  /* 0x8000000e04087221 */ /* 0x000fe20000000000 */
[----:B------:R-:W-:Y:S02]  /*1090*/  FSETP.GT.AND P1, PT, R5, 0.5, PT ;  /* 0x3f0000000500780b */ /* 0x000fe40003f24000 */
[----:B------:R-:W-:Y:S01]  /*10a0*/  FSETP.GT.AND P2, PT, R6, 0.5, PT ;  /* 0x3f0000000600780b */ /* 0x000fe20003f44000 */
[----:B------:R-:W-:-:S08]  /*10b0*/  FADD R6, -R14, R6 ;  /* 0x000000060e067221 */ /* 0x000fd00000000100 */
[----:B------:R-:W-:Y:S01]  /*10c0*/  @P0 FFMA R15, R8, R8, R15 ;  /* 0x00000008080f0223 */ /* 0x000fe2000000000f */
[----:B------:R-:W-:Y:S01]  /*10d0*/  FSETP.GT.AND P0, PT, R7, 0.5, PT ;  /* 0x3f0000000700780b */ /* 0x000fe20003f04000 */
[----:B------:R-:W-:-:S04]  /*10e0*/  FADD R8, -R14, R5 ;  /* 0x000000050e087221 */ /* 0x000fc80000000100 */
[----:B------:R-:W-:Y:S01]  /*10f0*/  @P1 FFMA R15, R8, R8, R15 ;  /* 0x00000008080f1223 */ /* 0x000fe2000000000f */
[----:B------:R-:W-:-:S03]  /*1100*/  FADD R8, -R14, R7 ;  /* 0x000000070e087221 */ /* 0x000fc60000000100 */
[----:B------:R-:W-:-:S04]  /*1110*/  @P2 FFMA R15, R6, R6, R15 ;  /* 0x00000006060f2223 */ /* 0x000fc8000000000f */
[----:B------:R-:W-:-:S07]  /*1120*/  @P0 FFMA R15, R8, R8, R15 ;  /* 0x00000008080f0223 */ /* 0x000fce000000000f */
.L_x_26:
[----:B------:R-:W-:Y:S05]  /*1130*/  BSYNC.RECONVERGENT B3 ;  /* 0x0000000000037941 */ /* 0x000fea0003800200 */
.L_x_25:
[----:B------:R-:W-:Y:S05]  /*1140*/  @!P3 BRA `(.L_x_24) ;  /* 0x000000000040b947 */ /* 0x000fea0003800000 */
[----:B------:R-:W-:-:S05]  /*1150*/  LEA R9, R9, R2, 0x2 ;  /* 0x0000000209097211 */ /* 0x000fca00078e10ff */
[----:B------:R-:W2:Y:S01]  /*1160*/  LDL.64 R4, [R9] ;  /* 0x0000000009047983 */ /* 0x000ea20000100a00 */
[----:B------:R-:W-:Y:S02]  /*1170*/  ISETP.NE.AND P1, PT, R10, 0x1, PT ;  /* 0x000000010a00780c */ /* 0x000fe40003f25270 */
[C---:B--2---:R-:W-:Y:S01]  /*1180*/  FSETP.GT.AND P0, PT, R4.reuse, 0.5, PT ;  /* 0x3f0000000400780b */ /* 0x044fe20003f04000 */
[----:B------:R-:W-:-:S12]  /*1190*/  FADD R4, R4, -R14 ;  /* 0x8000000e04047221 */ /* 0x000fd80000000000 */
[----:B------:R-:W-:Y:S01]  /*11a0*/  @P0 FFMA R15, R4, R4, R15 ;  /* 0x00000004040f0223 */ /* 0x000fe2000000000f */
[----:B------:R-:W-:Y:S06]  /*11b0*/  @!P1 BRA `(.L_x_24) ;  /* 0x0000000000249947 */ /* 0x000fec0003800000 */
[----:B------:R-:W-:Y:S01]  /*11c0*/  ISETP.NE.AND P1, PT, R10, 0x2, PT ;  /* 0x000000020a00780c */ /* 0x000fe20003f25270 */
[----:B------:R-:W-:Y:S01]  /*11d0*/  FADD R4, -R14, R5 ;  /* 0x000000050e047221 */ /* 0x000fe20000000100 */
[----:B------:R-:W-:-:S13]  /*11e0*/  FSETP.GT.AND P0, PT, R5, 0.5, PT ;  /* 0x3f0000000500780b */ /* 0x000fda0003f04000 */
[----:B------:R-:W-:Y:S01]  /*11f0*/  @P0 FFMA R15, R4, R4, R15 ;  /* 0x00000004040f0223 */ /* 0x000fe2000000000f */
[----:B------:R-:W-:Y:S06]  /*1200*/  @!P1 BRA `(.L_x_24) ;  /* 0x0000000000109947 */ /* 0x000fec0003800000 */
[----:B------:R-:W2:Y:S02]  /*1210*/  LDL R9, [R9+0x8] ;  /* 0x0000080009097983 */ /* 0x000ea40000100800 */
[----:B--2---:R-:W-:-:S13]  /*1220*/  FSETP.GT.AND P0, PT, R9, 0.5, PT ;  /* 0x3f0000000900780b */ /* 0x004fda0003f04000 */
[----:B------:R-:W-:-:S04]  /*1230*/  @P0 FADD R4, R9, -R14 ;  /* 0x8000000e09040221 */ /* 0x000fc80000000000 */
[----:B------:R-:W-:-:S07]  /*1240*/  @P0 FFMA R15, R4, R4, R15 ;  /* 0x00000004040f0223 */ /* 0x000fce000000000f */
.L_x_24:
[----:B------:R-:W-:Y:S05]  /*1250*/  BSYNC.RECONVERGENT B2 ;  /* 0x0000000000027941 */ /* 0x000fea0003800200 */
.L_x_23:
[----:B------:R-:W0:Y:S01]  /*1260*/  MUFU.RCP R4, R13 ;  /* 0x0000000d00047308 */ /* 0x000e220000001000 */
[----:B------:R-:W-:Y:S07]  /*1270*/  BSSY.RECONVERGENT B2, `(.L_x_27) ;  /* 0x000000d000027945 */ /* 0x000fee0003800200 */
        /* <DEDUP_REMOVED lines=12> */
.L_x_28:
[----:B------:R-:W-:Y:S05]  /*1340*/  BSYNC.RECONVERGENT B2 ;  /* 0x0000000000027941 */ /* 0x000fea0003800200 */
.L_x_27:
[----:B------:R-:W-:Y:S01]  /*1350*/  FFMA R21, R14, R14, 9.9999999747524270788e-07 ;  /* 0x358637bd0e157423 */ /* 0x000fe2000000000e */
        /* <DEDUP_REMOVED lines=10> */
[----:B------:R-:W-:-:S07]  /*1400*/  MOV R5, 0x1420 ;  /* 0x0000142000057802 */ /* 0x000fce0000000f00 */
[----:B-----5:R-:W-:Y:S05]  /*1410*/  CALL.REL.NOINC `($__internal_2_$__cuda_sm3x_div_rn_noftz_f32_slowpath) ;  /* 0x0000002c000c7944 */ /* 0x020fea0003c00000 */
.L_x_30:
[----:B------:R-:W-:Y:S05]  /*1420*/  BSYNC.RECONVERGENT B2 ;  /* 0x0000000000027941 */ /* 0x000fea0003800200 */
.L_x_29:
[----:B------:R-:W-:Y:S01]  /*1430*/  FADD R7, R4, 1 ;  /* 0x3f80000004077421 */ /* 0x000fe20000000000 */
[----:B------:R-:W-:Y:S04]  /*1440*/  BSSY.RECONVERGENT B2, `(.L_x_31) ;  /* 0x000000c000027945 */ /* 0x000fe80003800200 */
[----:B------:R-:W-:-:S04]  /*1450*/  IADD3 R4, PT, PT, R7, 0x1800000, RZ ;  /* 0x0180000007047810 */ /* 0x000fc80007ffe0ff */
[----:B------:R-:W-:-:S04]  /*1460*/  LOP3.LUT R4, R4, 0x7f800000, RZ, 0xc0, !PT ;  /* 0x7f80000004047812 */ /* 0x000fc800078ec0ff */
[----:B------:R-:W-:-:S13]  /*1470*/  ISETP.GT.U32.AND P0, PT, R4, 0x1ffffff, PT ;  /* 0x01ffffff0400780c */ /* 0x000fda0003f04070 */
[----:B------:R-:W-:Y:S05]  /*1480*/  @P0 BRA `(.L_x_32) ;  /* 0x00000000000c0947 */ /* 0x000fea0003800000 */
[----:B------:R-:W-:-:S07]  /*1490*/  MOV R6, 0x14b0 ;  /* 0x000014b000067802 */ /* 0x000fce0000000f00 */
[----:B-----5:R-:W-:Y:S05]  /*14a0*/  CALL.REL.NOINC `($__internal_0_$__cuda_sm20_rcp_rn_f32_slowpath) ;  /* 0x0000002400bc7944 */ /* 0x020fea0003c00000 */
[----:B------:R-:W-:Y:S05]  /*14b0*/  BRA `(.L_x_33) ;  /* 0x0000000000107947 */ /* 0x000fea0003800000 */
.L_x_32:
[----:B------:R-:W0:Y:S02]  /*14c0*/  MUFU.RCP R26, R7 ;  /* 0x00000007001a7308 */ /* 0x000e240000001000 */
[----:B0-----:R-:W-:-:S04]  /*14d0*/  FFMA R4, R7, R26, -1 ;  /* 0xbf80000007047423 */ /* 0x001fc8000000001a */
[----:B------:R-:W-:-:S04]  /*14e0*/  FADD.FTZ R5, -R4, -RZ ;  /* 0x800000ff04057221 */ /* 0x000fc80000010100 */
[----:B------:R-:W-:-:S07]  /*14f0*/  FFMA R26, R26, R5, R26 ;  /* 0x000000051a1a7223 */ /* 0x000fce000000001a */
.L_x_33:
[----:B------:R-:W-:Y:S05]  /*1500*/  BSYNC.RECONVERGENT B2 ;  /* 0x0000000000027941 */ /* 0x000fea0003800200 */
.L_x_31:
        /* <DEDUP_REMOVED lines=10> */
[----:B------:R-:W-:Y:S02]  /*15b0*/  MOV R4, R13 ;  /* 0x0000000d00047202 */ /* 0x000fe40000000f00 */
[----:B------:R-:W-:-:S07]  /*15c0*/  MOV R5, 0x15e0 ;  /* 0x000015e000057802 */ /* 0x000fce0000000f00 */
[----:B-----5:R-:W-:Y:S05]  /*15d0*/  CALL.REL.NOINC `($__internal_2_$__cuda_sm3x_div_rn_noftz_f32_slowpath) ;  /* 0x00000028009c7944 */ /* 0x020fea0003c00000 */
.L_x_35:
[----:B------:R-:W-:Y:S05]  /*15e0*/  BSYNC.RECONVERGENT B2 ;  /* 0x0000000000027941 */ /* 0x000fea0003800200 */
.L_x_34:
[----:B------:R-:W-:-:S07]  /*15f0*/  FMUL R26, R4, R26 ;  /* 0x0000001a041a7220 */ /* 0x000fce0000400000 */
.L_x_18:
[----:B------:R-:W-:Y:S05]  /*1600*/  BSYNC.RECONVERGENT B1 ;  /* 0x0000000000017941 */ /* 0x000fea0003800200 */
.L_x_17:
[----:B------:R-:W0:Y:S02]  /*1610*/  LDCU UR6, c[0x0][0x3d4] ;  /* 0x00007a80ff0677ac */ /* 0x000e240008000800 */
[----:B0-----:R-:W-:-:S13]  /*1620*/  FSETP.GE.AND P0, PT, R26, UR6, PT ;  /* 0x000000061a007c0b */ /* 0x001fda000bf06000 */
[----:B------:R-:W-:Y:S05]  /*1630*/  @!P0 BRA `(.L_x_10) ;  /* 0x0000002400408947 */ /* 0x000fea0003800000 */
[----:B------:R-:W0:Y:S01]  /*1640*/  S2R R9, SR_LANEID ;  /* 0x0000000000097919 */ /* 0x000e220000000000 */
[----:B------:R-:W-:Y:S01]  /*1650*/  VOTEU.ANY UR6, UPT, PT ;  /* 0x0000000000067886 */ /* 0x000fe200038e0100 */
[----:B------:R-:W1:Y:S01]  /*1660*/  LDC.64 R4, c[0x0][0x3c8] ;  /* 0x0000f200ff047b82 */ /* 0x000e620000000a00 */
[----:B------:R-:W0:Y:S08]  /*1670*/  FLO.U32 R6, UR6 ;  /* 0x0000000600067d00 */ /* 0x000e3000080e0000 */
[----:B------:R-:W1:Y:S01]  /*1680*/  POPC R7, UR6 ;  /* 0x0000000600077d09 */ /* 0x000e620008000000 */
[----:B0-----:R-:W-:-:S13]  /*1690*/  ISETP.EQ.U32.AND P0, PT, R6, R9, PT ;  /* 0x000000090600720c */ /* 0x001fda0003f02070 */
[----:B-1----:R-:W2:Y:S01]  /*16a0*/  @P0 ATOMG.E.ADD.STRONG.GPU PT, R5, desc[UR4][R4.64], R7 ;  /* 0x80000007040509a8 */ /* 0x002ea200081ef104 */
[----:B------:R-:W0:Y:S02]  /*16b0*/  S2R R9, SR_LTMASK ;  /* 0x0000000000097919 */ /* 0x000e240000003900 */
[----:B0-----:R-:W-:Y:S01]  /*16c0*/  LOP3.LUT R9, R9, UR6, RZ, 0xc0, !PT ;  /* 0x0000000609097c12 */ /* 0x001fe2000f8ec0ff */
[----:B------:R-:W0:Y:S05]  /*16d0*/  LDCU UR6, c[0x0][0x3d0] ;  /* 0x00007a00ff0677ac */ /* 0x000e2a0008000800 */
[----:B------:R-:W1:Y:S01]  /*16e0*/  POPC R9, R9 ;  /* 0x0000000900097309 */ /* 0x000e620000000000 */
[----:B--2---:R-:W1:Y:S02]  /*16f0*/  SHFL.IDX PT, R8, R5, R6, 0x1f ;  /* 0x00001f0605087589 */ /* 0x004e6400000e0000 */
[----:B-1----:R-:W-:-:S05]  /*1700*/  IMAD.IADD R8, R8, 0x1, R9 ;  /* 0x0000000108087824 */ /* 0x002fca00078e0209 */
[----:B0-----:R-:W-:-:S13]  /*1710*/  ISETP.GE.AND P0, PT, R8, UR6, PT ;  /* 0x0000000608007c0c */ /* 0x001fda000bf06270 */
[----:B------:R-:W-:Y:S05]  /*1720*/  @P0 BRA `(.L_x_10) ;  /* 0x0000002400040947 */ /* 0x000fea0003800000 */
[----:B------:R-:W0:Y:S01]  /*1730*/  LDC.64 R28, c[0x0][0x3c0] ;  /* 0x0000f000ff1c7b82 */ /* 0x000e220000000a00 */
[----:B------:R-:W-:Y:S01]  /*1740*/  I2FP.F32.U32 R22, R0 ;  /* 0x0000000000167245 */ /* 0x000fe20000201000 */
[----:B------:R-:W-:Y:S03]  /*1750*/  BSSY.RECONVERGENT B1, `(.L_x_36) ;  /* 0x0000011000017945 */ /* 0x000fe60003800200 */
[----:B------:R-:W1:Y:S08]  /*1760*/  MUFU.RCP R5, R22 ;  /* 0x0000001600057308 */ /* 0x000e700000001000 */
[----:B------:R-:W2:Y:S01]  /*1770*/  FCHK P0, R12, R22 ;  /* 0x000000160c007302 */ /* 0x000ea20000000000 */
[----:B-1----:R-:W-:Y:S01]  /*1780*/  FFMA R4, -R22, R5, 1 ;  /* 0x3f80000016047423 */ /* 0x002fe20000000105 */
[----:B0-----:R-:W-:-:S04]  /*1790*/  IMAD.WIDE R28, R8, 0x4c, R28 ;  /* 0x0000004c081c7825 */ /* 0x001fc800078e021c */
[----:B------:R-:W-:Y:S01]  /*17a0*/  FFMA R5, R5, R4, R5 ;  /* 0x0000000405057223 */ /* 0x000fe20000000005 */
[----:B-----5:R0:W-:Y:S03]  /*17b0*/  STG.E desc[UR4][R28.64], R18 ;  /* 0x000000121c007986 */ /* 0x0201e6000c101904 */
[C---:B------:R-:W-:Y:S01]  /*17c0*/  FFMA R7, R5.reuse, R12, RZ ;  /* 0x0000000c05077223 */ /* 0x040fe200000000ff */
[----:B------:R0:W-:Y:S03]  /*17d0*/  STG.E desc[UR4][R28.64+0x4], R17 ;  /* 0x000004111c007986 */ /* 0x0001e6000c101904 */
[----:B------:R-:W-:Y:S01]  /*17e0*/  FFMA R4, -R22, R7, R12 ;  /* 0x0000000716047223 */ /* 0x000fe2000000010c */
[----:B------:R0:W-:Y:S03]  /*17f0*/  STG.E desc[UR4][R28.64+0x8], R3 ;  /* 0x000008031c007986 */ /* 0x0001e6000c101904 */
[----:B------:R-:W-:Y:S01]  /*1800*/  FFMA R4, R5, R4, R7 ;  /* 0x0000000405047223 */ /* 0x000fe20000000007 */
[----:B--2---:R-:W-:Y:S06]  /*1810*/  @!P0 BRA `(.L_x_37) ;  /* 0x0000000000108947 */ /* 0x004fec0003800000 */
[----:B------:R-:W-:Y:S02]  /*1820*/  MOV R4, R12 ;  /* 0x0000000c00047202 */ /* 0x000fe40000000f00 */
[----:B------:R-:W-:Y:S02]  /*1830*/  MOV R21, R22 ;  /* 0x0000001600157202 */ /* 0x000fe40000000f00 */
[----:B------:R-:W-:-:S07]  /*1840*/  MOV R5, 0x1860 ;  /* 0x0000186000057802 */ /* 0x000fce0000000f00 */
[----:B0-----:R-:W-:Y:S05]  /*1850*/  CALL.REL.NOINC `($__internal_2_$__cuda_sm3x_div_rn_noftz_f32_slowpath) ;  /* 0x0000002400fc7944 */ /* 0x001fea0003c00000 */
.L_x_37:
[----:B------:R-:W-:Y:S05]  /*1860*/  BSYNC.RECONVERGENT B1 ;  /* 0x0000000000017941 */ /* 0x000fea0003800200 */
.L_x_36:
[----:B------:R1:W-:Y:S01]  /*1870*/  STG.E desc[UR4][R28.64+0x10], R4 ;  /* 0x000010041c007986 */ /* 0x0003e2000c101904 */
[C---:B------:R-:W-:Y:S01]  /*1880*/  ISETP.GE.U32.AND P0, PT, R0.reuse, 0x4, PT ;  /* 0x000000040000780c */ /* 0x040fe20003f06070 */
[----:B------:R-:W-:Y:S01]  /*1890*/  BSSY.RECONVERGENT B1, `(.L_x_38) ;  /* 0x0000059000017945 */ /* 0x000fe20003800200 */
[----:B------:R-:W-:Y:S01]  /*18a0*/  LOP3.LUT R21, R0, 0x3, RZ, 0xc0, !PT ;  /* 0x0000000300157812 */ /* 0x000fe200078ec0ff */
[----:B------:R1:W-:Y:S01]  /*18b0*/  STG.E desc[UR4][R28.64+0x1c], R0 ;  /* 0x00001c001c007986 */ /* 0x0003e2000c101904 */
[----:B------:R-:W-:-:S09]  /*18c0*/  IMAD.MOV.U32 R25, RZ, RZ, RZ ;  /* 0x000000ffff197224 */ /* 0x000fd200078e00ff */
[----:B------:R-:W-:Y:S05]  /*18d0*/  @!P0 BRA `(.L_x_39) ;  /* 0x0000000400508947 */ /* 0x000fea0003800000 */
[----:B01----:R-:W0:Y:S01]  /*18e0*/  LDC.64 R28, c[0x0][0x3c0] ;  /* 0x0000f000ff1c7b82 */ /* 0x003e220000000a00 */
[----:B------:R-:W-:Y:S01]  /*18f0*/  LOP3.LUT R25, R0, 0x7ffffffc, RZ, 0xc0, !PT ;  /* 0x7ffffffc00197812 */ /* 0x000fe200078ec0ff */
[----:B------:R-:W-:Y:S01]  /*1900*/  BSSY.RELIABLE B2, `(.L_x_40) ;  /* 0x0000044000027945 */ /* 0x000fe20003800100 */
[----:B------:R-:W-:Y:S02]  /*1910*/  IMAD.MOV.U32 R23, RZ, RZ, R1 ;  /* 0x000000ffff177224 */ /* 0x000fe400078e0001 */
[----:B------:R-:W-:-:S04]  /*1920*/  IADD3 R24, PT, PT, -R25, RZ, RZ ;  /* 0x000000ff19187210 */ /* 0x000fc80007ffe1ff */
[----:B------:R-:W-:Y:S01]  /*1930*/  ISETP.GE.AND P0, PT, R24, RZ, PT ;  /* 0x000000ff1800720c */ /* 0x000fe20003f06270 */
[----:B0-----:R-:W-:-:S03]  /*1940*/  IMAD.WIDE R28, R8, 0x4c, R28 ;  /* 0x0000004c081c7825 */ /* 0x001fc600078e021c */
[----:B------:R-:W-:-:S04]  /*1950*/  IADD3 R30, P1, PT, R28, 0x2c, RZ ;  /* 0x0000002c1c1e7810 */ /* 0x000fc80007f3e0ff */
[----:B------:R-:W-:-:S05]  /*1960*/  IADD3.X R31, PT, PT, RZ, R29, RZ, P1, !PT ;  /* 0x0000001dff1f7210 */ /* 0x000fca0000ffe4ff */
[----:B------:R-:W-:Y:S05]  /*1970*/  @P0 BRA `(.L_x_41) ;  /* 0x0000000000f00947 */ /* 0x000fea0003800000 */
[----:B------:R-:W-:Y:S01]  /*1980*/  IADD3 R4, PT, PT, -R24, RZ, RZ ;  /* 0x000000ff18047210 */ /* 0x000fe20007ffe1ff */
[----:B------:R-:W-:Y:S01]  /*1990*/  BSSY.RECONVERGENT B3, `(.L_x_42) ;  /* 0x0000021000037945 */ /* 0x000fe20003800200 */
[----:B------:R-:W-:Y:S02]  /*19a0*/  PLOP3.LUT P0, PT, PT, PT, PT, 0x80, 0x8 ;  /* 0x000000000008781c */ /* 0x000fe40003f0f070 */
[----:B------:R-:W-:-:S13]  /*19b0*/  ISETP.GT.AND P1, PT, R4, 0xc, PT ;  /* 0x0000000c0400780c */ /* 0x000fda0003f24270 */
[----:B------:R-:W-:Y:S05]  /*19c0*/  @!P1 BRA `(.L_x_43) ;  /* 0x0000000000749947 */ /* 0x000fea0003800000 */
[----:B------:R-:W-:-:S13]  /*19d0*/  PLOP3.LUT P0, PT, PT, PT, PT, 0x8, 0x80 ;  /* 0x000000000080781c */ /* 0x000fda0003f0e170 */
.L_x_44:
[----:B------:R-:W2:Y:S04]  /*19e0*/  LDL.128 R8, [R23] ;  /* 0x0000000017087983 */ /* 0x000ea80000100c00 */
[----:B------:R-:W3:Y:S04]  /*19f0*/  LDL.128 R4, [R23+0x10] ;  /* 0x0000100017047983 */ /* 0x000ee80000100c00 */
[----:B------:R-:W4:Y:S01]  /*1a00*/  LDL.128 R12, [R23+0x30] ;  /* 0x00003000170c7983 */ /* 0x000f220000100c00 */
[----:B------:R-:W-:-:S04]  /*1a10*/  IADD3 R24, PT, PT, R24, 0x10, RZ ;  /* 0x0000001018187810 */ /* 0x000fc80007ffe0ff */
[----:B------:R-:W-:Y:S01]  /*1a20*/  ISETP.GE.AND P1, PT, R24, -0xc, PT ;  /* 0xfffffff41800780c */ /* 0x000fe20003f26270 */
[----:B--2---:R-:W-:Y:S04]  /*1a30*/  STG.E desc[UR4][R30.64+-0xc], R8 ;  /* 0xfffff4081e007986 */ /* 0x004fe8000c101904 */
[----:B------:R-:W-:Y:S04]  /*1a40*/  STG.E desc[UR4][R30.64+-0x8], R9 ;  /* 0xfffff8091e007986 */ /* 0x000fe8000c101904 */
[----:B------:R-:W-:Y:S04]  /*1a50*/  STG.E desc[UR4][R30.64+-0x4], R10 ;  /* 0xfffffc0a1e007986 */ /* 0x000fe8000c101904 */
[----:B------:R0:W-:Y:S04]  /*1a60*/  STG.E desc[UR4][R30.64], R11 ;  /* 0x0000000b1e007986 */ /* 0x0001e8000c101904 */
[----:B---3--:R1:W-:Y:S04]  /*1a70*/  STG.E desc[UR4][R30.64+0x4], R4 ;  /* 0x000004041e007986 */ /* 0x0083e8000c101904 */
[----:B------:R2:W-:Y:S04]  /*1a80*/  STG.E desc[UR4][R30.64+0x8], R5 ;  /* 0x000008051e007986 */ /* 0x0005e8000c101904 */
[----:B0-----:R0:W3:Y:S01]  /*1a90*/  LDL.128 R8, [R23+0x20] ;  /* 0x0000200017087983 */ /* 0x0010e20000100c00 */
[----:B-1----:R-:W-:-:S03]  /*1aa0*/  IADD3 R4, P2, PT, R30, 0x40, RZ ;  /* 0x000000401e047810 */ /* 0x002fc60007f5e0ff */
[----:B------:R-:W-:Y:S02]  /*1ab0*/  STG.E desc[UR4][R30.64+0xc], R6 ;  /* 0x00000c061e007986 */ /* 0x000fe4000c101904 */
[----:B--2---:R-:W-:Y:S02]  /*1ac0*/  IMAD.X R5, RZ, RZ, R31, P2 ;  /* 0x000000ffff057224 */ /* 0x004fe400010e061f */
[----:B------:R-:W-:Y:S01]  /*1ad0*/  STG.E desc[UR4][R30.64+0x10], R7 ;  /* 0x000010071e007986 */ /* 0x000fe2000c101904 */
[----:B0-----:R-:W-:-:S03]  /*1ae0*/  IADD3 R23, PT, PT, R23, 0x40, RZ ;  /* 0x0000004017177810 */ /* 0x001fc60007ffe0ff */
[----:B----4-:R-:W-:Y:S04]  /*1af0*/  STG.E desc[UR4][R30.64+0x24], R12 ;  /* 0x0000240c1e007986 */ /* 0x010fe8000c101904 */
[----:B------:R-:W-:Y:S04]  /*1b00*/  STG.E desc[UR4][R30.64+0x28], R13 ;  /* 0x0000280d1e007986 */ /* 0x000fe8000c101904 */
[----:B------:R-:W-:Y:S04]  /*1b10*/  STG.E desc[UR4][R30.64+0x2c], R14 ;  /* 0x00002c0e1e007986 */ /* 0x000fe8000c101904 */
[----:B------:R-:W-:Y:S04]  /*1b20*/  STG.E desc[UR4][R30.64+0x30], R15 ;  /* 0x0000300f1e007986 */ /* 0x000fe8000c101904 */
[----:B---3--:R-:W-:Y:S04]  /*1b30*/  STG.E desc[UR4][R30.64+0x14], R8 ;  /* 0x000014081e007986 */ /* 0x008fe8000c101904 */
[----:B------:R-:W-:Y:S04]  /*1b40*/  STG.E desc[UR4][R30.64+0x18], R9 ;  /* 0x000018091e007986 */ /* 0x000fe8000c101904 */
[----:B------:R-:W-:Y:S04]  /*1b50*/  STG.E desc[UR4][R30.64+0x1c], R10 ;  /* 0x00001c0a1e007986 */ /* 0x000fe8000c101904 */
[----:B------:R0:W-:Y:S02]  /*1b60*/  STG.E desc[UR4][R30.64+0x20], R11 ;  /* 0x0000200b1e007986 */ /* 0x0001e4000c101904 */
[----:B0-----:R-:W-:Y:S01]  /*1b70*/  MOV R30, R4 ;  /* 0x00000004001e7202 */ /* 0x001fe20000000f00 */
[----:B------:R-:W-:Y:S01]  /*1b80*/  IMAD.MOV.U32 R31, RZ, RZ, R5 ;  /* 0x000000ffff1f7224 */ /* 0x000fe200078e0005 */
[----:B------:R-:W-:Y:S06]  /*1b90*/  @!P1 BRA `(.L_x_44) ;  /* 0xfffffffc00909947 */ /* 0x000fec000383ffff */
.L_x_43:
[----:B------:R-:W-:Y:S05]  /*1ba0*/  BSYNC.RECONVERGENT B3 ;  /* 0x0000000000037941 */ /* 0x000fea0003800200 */
.L_x_42:
[----:B------:R-:W-:Y:S01]  /*1bb0*/  IADD3 R4, PT, PT, -R24, RZ, RZ ;  /* 0x000000ff18047210 */ /* 0x000fe20007ffe1ff */
[----:B------:R-:W-:Y:S03]  /*1bc0*/  BSSY.RECONVERGENT B3, `(.L_x_45) ;  /* 0x0000014000037945 */ /* 0x000fe60003800200 */
[----:B------:R-:W-:-:S13]  /*1bd0*/  ISETP.GT.AND P1, PT, R4, 0x4, PT ;  /* 0x000000040400780c */ /* 0x000fda0003f24270 */
[----:B------:R-:W-:Y:S05]  /*1be0*/  @!P1 BRA `(.L_x_46) ;  /* 0x0000000000449947 */ /* 0x000fea0003800000 */
[----:B------:R-:W2:Y:S04]  /*1bf0*/  LDL.128 R4, [R23] ;  /* 0x0000000017047983 */ /* 0x000ea80000100c00 */
[----:B------:R0:W3:Y:S01]  /*1c00*/  LDL.128 R8, [R23+0x10] ;  /* 0x0000100017087983 */ /* 0x0000e20000100c00 */
[----:B------:R-:W-:Y:S01]  /*1c10*/  IADD3 R12, P1, PT, R30, 0x20, RZ ;  /* 0x000000201e0c7810 */ /* 0x000fe20007f3e0ff */
[----:B------:R-:W-:Y:S01]  /*1c20*/  VIADD R24, R24, 0x8 ;  /* 0x0000000818187836 */ /* 0x000fe20000000000 */
[----:B------:R-:W-:Y:S02]  /*1c30*/  PLOP3.LUT P0, PT, PT, PT, PT, 0x8, 0x80 ;  /* 0x000000000080781c */ /* 0x000fe40003f0e170 */
[----:B------:R-:W-:Y:S02]  /*1c40*/  IADD3.X R13, PT, PT, RZ, R31, RZ, P1, !PT ;  /* 0x0000001fff0d7210 */ /* 0x000fe40000ffe4ff */
[----:B0-----:R-:W-:Y:S01]  /*1c50*/  IADD3 R23, PT, PT, R23, 0x20, RZ ;  /* 0x0000002017177810 */ /* 0x001fe20007ffe0ff */
[----:B--2---:R-:W-:Y:S04]  /*1c60*/  STG.E desc[UR4][R30.64+-0xc], R4 ;  /* 0xfffff4041e007986 */ /* 0x004fe8000c101904 */
        /* <DEDUP_REMOVED lines=8> */
[----:B------:R-:W-:-:S07]  /*1cf0*/  IMAD.MOV.U32 R31, RZ, RZ, R13 ;  /* 0x000000ffff1f7224 */ /* 0x000fce00078e000d */
.L_x_46:
[----:B------:R-:W-:Y:S05]  /*1d00*/  BSYNC.RECONVERGENT B3 ;  /* 0x0000000000037941 */ /* 0x000fea0003800200 */
.L_x_45:
[----:B------:R-:W-:-:S13]  /*1d10*/  ISETP.NE.OR P0, PT, R24, RZ, P0 ;  /* 0x000000ff1800720c */ /* 0x000fda0000705670 */
[----:B------:R-:W-:Y:S05]  /*1d20*/  @!P0 BREAK.RELIABLE B2 ;  /* 0x0000000000028942 */ /* 0x000fea0003800100 */
[----:B------:R-:W-:Y:S05]  /*1d30*/  @!P0 BRA `(.L_x_39) ;  /* 0x0000000000388947 */ /* 0x000fea0003800000 */
.L_x_41:
[----:B------:R-:W-:Y:S05]  /*1d40*/  BSYNC.RELIABLE B2 ;  /* 0x0000000000027941 */ /* 0x000fea0003800100 */
.L_x_40:
[----:B------:R0:W2:Y:S01]  /*1d50*/  LDL.128 R4, [R23] ;  /* 0x0000000017047983 */ /* 0x0000a20000100c00 */
[----:B------:R-:W-:Y:S02]  /*1d60*/  IADD3 R24, PT, PT, R24, 0x4, RZ ;  /* 0x0000000418187810 */ /* 0x000fe40007ffe0ff */
[----:B------:R-:W-:Y:S02]  /*1d70*/  IADD3 R8, P1, PT, R30, 0x10, RZ ;  /* 0x000000101e087810 */ /* 0x000fe40007f3e0ff */
[----:B------:R-:W-:Y:S02]  /*1d80*/  ISETP.NE.AND P0, PT, R24, RZ, PT ;  /* 0x000000ff1800720c */ /* 0x000fe40003f05270 */
[----:B------:R-:W-:Y:S01]  /*1d90*/  IADD3.X R9, PT, PT, RZ, R31, RZ, P1, !PT ;  /* 0x0000001fff097210 */ /* 0x000fe20000ffe4ff */
[----:B0-----:R-:W-:Y:S01]  /*1da0*/  VIADD R23, R23, 0x10 ;  /* 0x0000001017177836 */ /* 0x001fe20000000000 */
[----:B--2---:R-:W-:Y:S04]  /*1db0*/  STG.E desc[UR4][R30.64+-0xc], R4 ;  /* 0xfffff4041e007986 */ /* 0x004fe8000c101904 */
[----:B------:R-:W-:Y:S04]  /*1dc0*/  STG.E desc[UR4][R30.64+-0x8], R5 ;  /* 0xfffff8051e007986 */ /* 0x000fe8000c101904 */
[----:B------:R-:W-:Y:S04]  /*1dd0*/  STG.E desc[UR4][R30.64+-0x4], R6 ;  /* 0xfffffc061e007986 */ /* 0x000fe8000c101904 */
[----:B------:R0:W-:Y:S02]  /*1de0*/  STG.E desc[UR4][R30.64], R7 ;  /* 0x000000071e007986 */ /* 0x0001e4000c101904 */
[----:B0-----:R-:W-:-:S02]  /*1df0*/  MOV R30, R8 ;  /* 0x00000008001e7202 */ /* 0x001fc40000000f00 */
[----:B------:R-:W-:Y:S01]  /*1e00*/  MOV R31, R9 ;  /* 0x00000009001f7202 */ /* 0x000fe20000000f00 */
[----:B------:R-:W-:Y:S06]  /*1e10*/  @P0 BRA `(.L_x_40) ;  /* 0xfffffffc00cc0947 */ /* 0x000fec000383ffff */
.L_x_39:
[----:B------:R-:W-:Y:S05]  /*1e20*/  BSYNC.RECONVERGENT B1 ;  /* 0x0000000000017941 */ /* 0x000fea0003800200 */
.L_x_38:
[----:B------:R-:W-:Y:S01]  /*1e30*/  ISETP.NE.AND P0, PT, R21, RZ, PT ;  /* 0x000000ff1500720c */ /* 0x000fe20003f05270 */
[----:B------:R-:W-:Y:S01]  /*1e40*/  BSSY.RECONVERGENT B1, `(.L_x_47) ;  /* 0x000000e000017945 */ /* 0x000fe20003800200 */
[----:B------:R-:W-:Y:S01]  /*1e50*/  FMUL.D8 R11, R22, R26 ;  /* 0x0000001a160b7220 */ /* 0x000fe20000100000 */
[----:B------:R-:W-:-:S10]  /*1e60*/  IMAD.MOV.U32 R13, RZ, RZ, 0x1 ;  /* 0x00000001ff0d7424 */ /* 0x000fd400078e00ff */
[----:B------:R-:W-:Y:S05]  /*1e70*/  @!P0 BRA `(.L_x_48) ;  /* 0x0000000000288947 */ /* 0x000fea0003800000 */
[----:B------:R-:W-:-:S05]  /*1e80*/  LEA R8, R25, R1, 0x2 ;  /* 0x0000000119087211 */ /* 0x000fca00078e10ff */
[----:B-1----:R-:W2:Y:S01]  /*1e90*/  LDL.64 R4, [R8] ;  /* 0x0000000008047983 */ /* 0x002ea20000100a00 */
[----:B------:R-:W-:Y:S01]  /*1ea0*/  IMAD.WIDE.U32 R6, R25, 0x4, R28 ;  /* 0x0000000419067825 */ /* 0x000fe200078e001c */
[----:B------:R-:W-:-:S04]  /*1eb0*/  ISETP.NE.AND P1, PT, R21, 0x1, PT ;  /* 0x000000011500780c */ /* 0x000fc80003f25270 */
[----:B--2---:R2:W-:Y:S09]  /*1ec0*/  STG.E desc[UR4][R6.64+0x20], R4 ;  /* 0x0000200406007986 */ /* 0x0045f2000c101904 */
[----:B------:R-:W-:Y:S05]  /*1ed0*/  @!P1 BRA `(.L_x_48) ;  /* 0x0000000000109947 */ /* 0x000fea0003800000 */
[----:B------:R-:W3:Y:S01]  /*1ee0*/  LDL R9, [R8+0x8] ;  /* 0x0000080008097983 */ /* 0x000ee20000100800 */
[----:B------:R-:W-:-:S03]  /*1ef0*/  ISETP.NE.AND P1, PT, R21, 0x2, PT ;  /* 0x000000021500780c */ /* 0x000fc60003f25270 */
[----:B------:R4:W-:Y:S10]  /*1f00*/  STG.E desc[UR4][R6.64+0x24], R5 ;  /* 0x0000240506007986 */ /* 0x0009f4000c101904 */
[----:B---3--:R4:W-:Y:S02]  /*1f10*/  @P1 STG.E desc[UR4][R6.64+0x28], R9 ;  /* 0x0000280906001986 */ /* 0x0089e4000c101904 */
.L_x_48:
[----:B------:R-:W-:Y:S05]  /*1f20*/  BSYNC.RECONVERGENT B1 ;  /* 0x0000000000017941 */ /* 0x000fea0003800200 */
.L_x_47:
[----:B------:R3:W-:Y:S01]  /*1f30*/  STG.E desc[UR4][R28.64+0x40], R26 ;  /* 0x0000401a1c007986 */ /* 0x0007e2000c101904 */
[----:B------:R-:W-:Y:S01]  /*1f40*/  ISETP.GE.U32.AND P1, PT, R0, 0x8, PT ;  /* 0x000000080000780c */ /* 0x000fe20003f26070 */
[----:B------:R-:W-:Y:S01]  /*1f50*/  BSSY.RECONVERGENT B1, `(.L_x_49) ;  /* 0x00000e3000017945 */ /* 0x000fe20003800200 */
[----:B------:R-:W-:Y:S01]  /*1f60*/  HFMA2 R12, -RZ, RZ, 0, 0 ;  /* 0x00000000ff0c7431 */ /* 0x000fe200000001ff */
[----:B------:R3:W-:Y:S01]  /*1f70*/  STG.E desc[UR4][R28.64+0x44], R11 ;  /* 0x0000440b1c007986 */ /* 0x0007e2000c101904 */
[----:B----4-:R-:W-:-:S03]  /*1f80*/  IMAD.MOV.U32 R9, RZ, RZ, RZ ;  /* 0x000000ffff097224 */ /* 0x010fc600078e00ff */
[----:B------:R3:W-:Y:S06]  /*1f90*/  STG.E desc[UR4][R28.64+0x48], R13 ;  /* 0x0000480d1c007986 */ /* 0x0007ec000c101904 */
[----:B------:R-:W-:Y:S05]  /*1fa0*/  @!P1 BRA `(.L_x_50) ;  /* 0x0000000c00749947 */ /* 0x000fea0003800000 */
[----:B------:R-:W-:Y:S02]  /*1fb0*/  LOP3.LUT R9, R0, 0x7ffffff8, RZ, 0xc0, !PT ;  /* 0x7ffffff800097812 */ /* 0x000fe400078ec0ff */
[----:B------:R-:W-:Y:S02]  /*1fc0*/  MOV R12, RZ ;  /* 0x000000ff000c7202 */ /* 0x000fe40000000f00 */
[----:B------:R-:W-:-:S07]  /*1fd0*/  MOV R8, RZ ;  /* 0x000000ff00087202 */ /* 0x000fce0000000f00 */
.L_x_75:
[----:B---3--:R-:W-:Y:S01]  /*1fe0*/  IMAD R13, R8, 0x4, R1 ;  /* 0x00000004080d7824 */ /* 0x008fe200078e0201 */
[----:B------:R-:W3:Y:S04]  /*1ff0*/  LDC.64 R10, c[0x0][0x380] ;  /* 0x0000e000ff0a7b82 */ /* 0x000ee80000000a00 */
[----:B-12---:R-:W3:Y:S02]  /*2000*/  LDL.128 R4, [R13] ;  /* 0x000000000d047983 */ /* 0x006ee40000100c00 */
[----:B---3--:R-:W-:-:S05]  /*2010*/  IMAD.WIDE R10, R4, 0xc, R10 ;  /* 0x0000000c040a7825 */ /* 0x008fca00078e020a */
[----:B------:R-:W2:Y:S04]  /*2020*/  LDG.E.CONSTANT R4, desc[UR4][R10.64+0x4] ;  /* 0x000004040a047981 */ /* 0x000ea8000c1e9900 */
[----:B------:R-:W3:Y:S04]  /*2030*/  LDG.E.CONSTANT R15, desc[UR4][R10.64] ;  /* 0x000000040a0f7981 */ /* 0x000ee8000c1e9900 */
[----:B------:R-:W4:Y:S01]  /*2040*/  LDG.E.CONSTANT R14, desc[UR4][R10.64+0x8] ;  /* 0x000008040a0e7981 */ /* 0x000f22000c1e9900 */
[----:B------:R-:W-:Y:S01]  /*2050*/  IADD3 R8, PT, PT, R8, 0x8, RZ ;  /* 0x0000000808087810 */ /* 0x000fe20007ffe0ff */
[----:B------:R-:W-:Y:S03]  /*2060*/  BSSY.RECONVERGENT B2, `(.L_x_51) ;  /* 0x0000014000027945 */ /* 0x000fe60003800200 */
[----:B------:R-:W-:Y:S01]  /*2070*/  ISETP.NE.AND P1, PT, R8, R9, PT ;  /* 0x000000090800720c */ /* 0x000fe20003f25270 */
[----:B--2---:R-:W-:Y:S01]  /*2080*/  FADD R4, R4, -R17 ;  /* 0x8000001104047221 */ /* 0x004fe20000000000 */
[----:B---3--:R-:W-:-:S03]  /*2090*/  FADD R15, R15, -R18 ;  /* 0x800000120f0f7221 */ /* 0x008fc60000000000 */
[----:B------:R-:W-:Y:S01]  /*20a0*/  FMUL R4, R4, R4 ;  /* 0x0000000404047220 */ /* 0x000fe20000400000 */
[----:B----4-:R-:W-:-:S03]  /*20b0*/  FADD R14, R14, -R3 ;  /* 0x800000030e0e7221 */ /* 0x010fc60000000000 */
[----:B------:R-:W-:-:S04]  /*20c0*/  FFMA R15, R15, R15, R4 ;  /* 0x0000000f0f0f7223 */ /* 0x000fc80000000004 */
[----:B------:R-:W-:-:S04]  /*20d0*/  FFMA R15, R14, R14, R15 ;  /* 0x0000000e0e0f7223 */ /* 0x000fc8000000000f */
[----:B------:R1:W2:Y:S01]  /*20e0*/  MUFU.RSQ R14, R15 ;  /* 0x0000000f000e7308 */ /* 0x0002a20000001400 */
[----:B------:R-:W-:-:S04]  /*20f0*/  IADD3 R4, PT, PT, R15, -0xd000000, RZ ;  /* 0xf30000000f047810 */ /* 0x000fc80007ffe0ff */
[----:B------:R-:W-:-:S13]  /*2100*/  ISETP.GT.U32.AND P2, PT, R4, 0x727fffff, PT ;  /* 0x727fffff0400780c */ /* 0x000fda0003f44070 */
[----:B-12---:R-:W-:Y:S05]  /*2110*/  @!P2 BRA `(.L_x_52) ;  /* 0x000000000010a947 */ /* 0x006fea0003800000 */
[----:B------:R-:W-:Y:S01]  /*2120*/  IMAD.MOV.U32 R4, RZ, RZ, R15 ;  /* 0x000000ffff047224 */ /* 0x000fe200078e000f */
[----:B------:R-:W-:-:S07]  /*2130*/  MOV R10, 0x2150 ;  /* 0x00002150000a7802 */ /* 0x000fce0000000f00 */
[----:B0-----:R-:W-:Y:S05]  /*2140*/  CALL.REL.NOINC `($__internal_1_$__cuda_sm20_sqrt_rn_f32_slowpath) ;  /* 0x0000001c006c7944 */ /* 0x001fea0003c00000 */
[----:B------:R-:W-:Y:S05]  /*2150*/  BRA `(.L_x_53) ;  /* 0x0000000000107947 */ /* 0x000fea0003800000 */
.L_x_52:
[----:B------:R-:W-:Y:S01]  /*2160*/  FMUL.FTZ R26, R15, R14 ;  /* 0x0000000e0f1a7220 */ /* 0x000fe20000410000 */
[----:B------:R-:W-:-:S03]  /*2170*/  FMUL.FTZ R4, R14, 0.5 ;  /* 0x3f0000000e047820 */ /* 0x000fc60000410000 */
[----:B------:R-:W-:-:S04]  /*2180*/  FFMA R11, -R26, R26, R15 ;  /* 0x0000001a1a0b7223 */ /* 0x000fc8000000010f */
[----:B------:R-:W-:-:S07]  /*2190*/  FFMA R26, R11, R4, R26 ;  /* 0x000000040b1a7223 */ /* 0x000fce000000001a */
.L_x_53:
[----:B------:R-:W-:Y:S05]  /*21a0*/  BSYNC.RECONVERGENT B2 ;  /* 0x0000000000027941 */ /* 0x000fea0003800200 */
.L_x_51:
[----:B------:R-:W1:Y:S02]  /*21b0*/  LDC.64 R10, c[0x0][0x380] ;  /* 0x0000e000ff0a7b82 */ /* 0x000e640000000a00 */
[----:B-1----:R-:W-:-:S05]  /*21c0*/  IMAD.WIDE R10, R5, 0xc, R10 ;  /* 0x0000000c050a7825 */ /* 0x002fca00078e020a */
[----:B------:R-:W2:Y:S04]  /*21d0*/  LDG.E.CONSTANT R4, desc[UR4][R10.64+0x4] ;  /* 0x000004040a047981 */ /* 0x000ea8000c1e9900 */
[----:B------:R-:W3:Y:S04]  /*21e0*/  LDG.E.CONSTANT R5, desc[UR4][R10.64] ;  /* 0x000000040a057981 */ /* 0x000ee8000c1e9900 */
[----:B------:R-:W4:Y:S01]  /*21f0*/  LDG.E.CONSTANT R14, desc[UR4][R10.64+0x8] ;  /* 0x000008040a0e7981 */ /* 0x000f22000c1e9900 */
[----:B------:R-:W-:Y:S01]  /*2200*/  FSETP.GT.AND P2, PT, R26, R12, PT ;  /* 0x0000000c1a00720b */ /* 0x000fe20003f44000 */
[----:B------:R-:W-:Y:S01]  /*2210*/  BSSY.RECONVERGENT B2, `(.L_x_54) ;  /* 0x0000014000027945 */ /* 0x000fe20003800200 */
[----:B--2---:R-:W-:Y:S01]  /*2220*/  FADD R4, R4, -R17 ;  /* 0x8000001104047221 */ /* 0x004fe20000000000 */
[----:B---3--:R-:W-:-:S03]  /*2230*/  FADD R5, R5, -R18 ;  /* 0x8000001205057221 */ /* 0x008fc60000000000 */
[----:B------:R-:W-:Y:S01]  /*2240*/  FMUL R4, R4, R4 ;  /* 0x0000000404047220 */ /* 0x000fe20000400000 */
[----:B----4-:R-:W-:-:S03]  /*2250*/  FADD R14, R14, -R3 ;  /* 0x800000030e0e7221 */ /* 0x010fc60000000000 */
[----:B------:R-:W-:-:S04]  /*2260*/  FFMA R5, R5, R5, R4 ;  /* 0x0000000505057223 */ /* 0x000fc80000000004 */
[----:B------:R-:W-:Y:S01]  /*2270*/  FFMA R15, R14, R14, R5 ;  /* 0x0000000e0e0f7223 */ /* 0x000fe20000000005 */
[----:B------:R-:W-:-:S03]  /*2280*/  FSEL R5, R26, R12, P2 ;  /* 0x0000000c1a057208 */ /* 0x000fc60001000000 */
[----:B------:R1:W2:Y:S01]  /*2290*/  MUFU.RSQ R14, R15 ;  /* 0x0000000f000e7308 */ /* 0x0002a20000001400 */
[----:B------:R-:W-:-:S04]  /*22a0*/  IADD3 R4, PT, PT, R15, -0xd000000, RZ ;  /* 0xf30000000f047810 */ /* 0x000fc80007ffe0ff */
[----:B------:R-:W-:-:S13]  /*22b0*/  ISETP.GT.U32.AND P3, PT, R4, 0x727fffff, PT ;  /* 0x727fffff0400780c */ /* 0x000fda0003f64070 */
[----:B-12---:R-:W-:Y:S05]  /*22c0*/  @!P3 BRA `(.L_x_55) ;  /* 0x000000000010b947 */ /* 0x006fea0003800000 */
[----:B------:R-:W-:Y:S02]  /*22d0*/  MOV R4, R15 ;  /* 0x0000000f00047202 */ /* 0x000fe40000000f00 */
[----:B------:R-:W-:-:S07]  /*22e0*/  MOV R10, 0x2300 ;  /* 0x00002300000a7802 */ /* 0x000fce0000000f00 */
[----:B0-----:R-:W-:Y:S05]  /*22f0*/  CALL.REL.NOINC `($__internal_1_$__cuda_sm20_sqrt_rn_f32_slowpath) ;  /* 0x0000001c00007944 */ /* 0x001fea0003c00000 */
[----:B------:R-:W-:Y:S05]  /*2300*/  BRA `(.L_x_56) ;  /* 0x0000000000107947 */ /* 0x000fea0003800000 */
.L_x_55:
[----:B------:R-:W-:Y:S01]  /*2310*/  FMUL.FTZ R26, R15, R14 ;  /* 0x0000000e0f1a7220 */ /* 0x000fe20000410000 */
[----:B------:R-:W-:-:S03]  /*2320*/  FMUL.FTZ R4, R14, 0.5 ;  /* 0x3f0000000e047820 */ /* 0x000fc60000410000 */
[----:B------:R-:W-:-:S04]  /*2330*/  FFMA R11, -R26, R26, R15 ;  /* 0x0000001a1a0b7223 */ /* 0x000fc8000000010f */
[----:B------:R-:W-:-:S07]  /*2340*/  FFMA R26, R11, R4, R26 ;  /* 0x000000040b1a7223 */ /* 0x000fce000000001a */
.L_x_56:
[----:B------:R-:W-:Y:S05]  /*2350*/  BSYNC.RECONVERGENT B2 ;  /* 0x0000000000027941 */ /* 0x000fea0003800200 */
.L_x_54:
[----:B------:R-:W1:Y:S02]  /*2360*/  LDC.64 R24, c[0x0][0x380] ;  /* 0x0000e000ff187b82 */ /* 0x000e640000000a00 */
[----:B-1----:R-:W-:-:S05]  /*2370*/  IMAD.WIDE R10, R6, 0xc, R24 ;  /* 0x0000000c060a7825 */ /* 0x002fca00078e0218 */
[----:B------:R-:W2:Y:S04]  /*2380*/  LDG.E.CONSTANT R4, desc[UR4][R10.64+0x4] ;  /* 0x000004040a047981 */ /* 0x000ea8000c1e9900 */
[----:B------:R-:W3:Y:S04]  /*2390*/  LDG.E.CONSTANT R15, desc[UR4][R10.64] ;  /* 0x000000040a0f7981 */ /* 0x000ee8000c1e9900 */
[----:B------:R-:W4:Y:S01]  /*23a0*/  LDG.E.CONSTANT R6, desc[UR4][R10.64+0x8] ;  /* 0x000008040a067981 */ /* 0x000f22000c1e9900 */
[CC--:B------:R-:W-:Y:S01]  /*23b0*/  FSETP.GT.AND P2, PT, R26.reuse, R5.reuse, PT ;  /* 0x000000051a00720b */ /* 0x0c0fe20003f44000 */
[----:B------:R-:W-:Y:S03]  /*23c0*/  BSSY.RECONVERGENT B2, `(.L_x_57) ;  /* 0x0000014000027945 */ /* 0x000fe60003800200 */
[----:B------:R-:W-:Y:S01]  /*23d0*/  FSEL R5, R26, R5, P2 ;  /* 0x000000051a057208 */ /* 0x000fe20001000000 */
[----:B--2---:R-:W-:Y:S01]  /*23e0*/  FADD R4, R4, -R17 ;  /* 0x8000001104047221 */ /* 0x004fe20000000000 */
[----:B---3--:R-:W-:-:S03]  /*23f0*/  FADD R15, R15, -R18 ;  /* 0x800000120f0f7221 */ /* 0x008fc60000000000 */
[----:B------:R-:W-:Y:S01]  /*2400*/  FMUL R4, R4, R4 ;  /* 0x0000000404047220 */ /* 0x000fe20000400000 */
[----:B----4-:R-:W-:-:S03]  /*2410*/  FADD R6, R6, -R3 ;  /* 0x8000000306067221 */ /* 0x010fc60000000000 */
[----:B------:R-:W-:-:S04]  /*2420*/  FFMA R15, R15, R15, R4 ;  /* 0x0000000f0f0f7223 */ /* 0x000fc80000000004 */
[----:B------:R-:W-:-:S04]  /*2430*/  FFMA R15, R6, R6, R15 ;  /* 0x00000006060f7223 */ /* 0x000fc8000000000f */
[----:B------:R-:W-:Y:S01]  /*2440*/  VIADD R4, R15, 0xf3000000 ;  /* 0xf30000000f047836 */ /* 0x000fe20000000000 */
[----:B------:R1:W2:Y:S04]  /*2450*/  MUFU.RSQ R6, R15 ;  /* 0x0000000f00067308 */ /* 0x0002a80000001400 */
[----:B------:R-:W-:-:S13]  /*2460*/  ISETP.GT.U32.AND P3, PT, R4, 0x727fffff, PT ;  /* 0x727fffff0400780c */ /* 0x000fda0003f64070 */
[----:B-12---:R-:W-:Y:S05]  /*2470*/  @!P3 BRA `(.L_x_58) ;  /* 0x000000000010b947 */ /* 0x006fea0003800000 */
[----:B------:R-:W-:Y:S02]  /*2480*/  MOV R4, R15 ;  /* 0x0000000f00047202 */ /* 0x000fe40000000f00 */
[----:B------:R-:W-:-:S07]  /*2490*/  MOV R10, 0x24b0 ;  /* 0x000024b0000a7802 */ /* 0x000fce0000000f00 */
[----:B0-----:R-:W-:Y:S05]  /*24a0*/  CALL.REL.NOINC `($__internal_1_$__cuda_sm20_sqrt_rn_f32_slowpath) ;  /* 0x0000001800947944 */ /* 0x001fea0003c00000 */
[----:B------:R-:W-:Y:S05]  /*24b0*/  BRA `(.L_x_59) ;  /* 0x0000000000107947 */ /* 0x000fea0003800000 */
.L_x_58:
[----:B------:R-:W-:Y:S01]  /*24c0*/  FMUL.FTZ R26, R15, R6 ;  /* 0x000000060f1a7220 */ /* 0x000fe20000410000 */
[----:B------:R-:W-:-:S03]  /*24d0*/  FMUL.FTZ R4, R6, 0.5 ;  /* 0x3f00000006047820 */ /* 0x000fc60000410000 */
[----:B------:R-:W-:-:S04]  /*24e0*/  FFMA R11, -R26, R26, R15 ;  /* 0x0000001a1a0b7223 */ /* 0x000fc8000000010f */
[----:B------:R-:W-:-:S07]  /*24f0*/  FFMA R26, R11, R4, R26 ;  /* 0x000000040b1a7223 */ /* 0x000fce000000001a */
.L_x_59:
[----:B------:R-:W-:Y:S05]  /*2500*/  BSYNC.RECONVERGENT B2 ;  /* 0x0000000000027941 */ /* 0x000fea0003800200 */
.L_x_57:
[----:B------:R-:W-:-:S05]  /*2510*/  IMAD.WIDE R6, R7, 0xc, R24 ;  /* 0x0000000c07067825 */ /* 0x000fca00078e0218 */
        /* <DEDUP_REMOVED lines=20> */
.L_x_61:
[----:B------:R-:W-:Y:S01]  /*2660*/  FMUL.FTZ R26, R11, R10 ;  /* 0x0000000a0b1a7220 */ /* 0x000fe20000410000 */
[----:B------:R-:W-:-:S03]  /*2670*/  FMUL.FTZ R4, R10, 0.5 ;  /* 0x3f0000000a047820 */ /* 0x000fc60000410000 */
[----:B------:R-:W-:-:S04]  /*2680*/  FFMA R5, -R26, R26, R11 ;  /* 0x0000001a1a057223 */ /* 0x000fc8000000010b */
[----:B------:R-:W-:-:S07]  /*2690*/  FFMA R26, R5, R4, R26 ;  /* 0x00000004051a7223 */ /* 0x000fce000000001a */
.L_x_62:
[----:B------:R-:W-:Y:S05]  /*26a0*/  BSYNC.RECONVERGENT B2 ;  /* 0x0000000000027941 */ /* 0x000fea0003800200 */
.L_x_60:
[----:B------:R-:W2:Y:S02]  /*26b0*/  LDL.128 R4, [R13+0x10] ;  /* 0x000010000d047983 */ /* 0x000ea40000100c00 */
[----:B--2---:R-:W-:-:S05]  /*26c0*/  IMAD.WIDE R24, R4, 0xc, R24 ;  /* 0x0000000c04187825 */ /* 0x004fca00078e0218 */
        /* <DEDUP_REMOVED lines=20> */
.L_x_64:
[----:B------:R-:W-:Y:S01]  /*2810*/  FMUL.FTZ R26, R11, R10 ;  /* 0x0000000a0b1a7220 */ /* 0x000fe20000410000 */
[----:B------:R-:W-:-:S03]  /*2820*/  FMUL.FTZ R4, R10, 0.5 ;  /* 0x3f0000000a047820 */ /* 0x000fc60000410000 */
[----:B------:R-:W-:-:S04]  /*2830*/  FFMA R11, -R26, R26, R11 ;  /* 0x0000001a1a0b7223 */ /* 0x000fc8000000010b */
[----:B------:R-:W-:-:S07]  /*2840*/  FFMA R26, R11, R4, R26 ;  /* 0x000000040b1a7223 */ /* 0x000fce000000001a */
.L_x_65:
[----:B------:R-:W-:Y:S05]  /*2850*/  BSYNC.RECONVERGENT B2 ;  /* 0x0000000000027941 */ /* 0x000fea0003800200 */
.L_x_63:
        /* <DEDUP_REMOVED lines=22> */
.L_x_67:
[----:B------:R-:W-:Y:S01]  /*29c0*/  FMUL.FTZ R26, R11, R14 ;  /* 0x0000000e0b1a7220 */ /* 0x000fe20000410000 */
[----:B------:R-:W-:-:S03]  /*29d0*/  FMUL.FTZ R4, R14, 0.5 ;  /* 0x3f0000000e047820 */ /* 0x000fc60000410000 */
[----:B------:R-:W-:-:S04]  /*29e0*/  FFMA R5, -R26, R26, R11 ;  /* 0x0000001a1a057223 */ /* 0x000fc8000000010b */
[----:B------:R-:W-:-:S07]  /*29f0*/  FFMA R26, R5, R4, R26 ;  /* 0x00000004051a7223 */ /* 0x000fce000000001a */
.L_x_68:
[----:B------:R-:W-:Y:S05]  /*2a00*/  BSYNC.RECONVERGENT B2 ;  /* 0x0000000000027941 */ /* 0x000fea0003800200 */
.L_x_66:
        /* <DEDUP_REMOVED lines=21> */
.L_x_70:
[----:B------:R-:W-:Y:S01]  /*2b60*/  FMUL.FTZ R26, R11, R10 ;  /* 0x0000000a0b1a7220 */ /* 0x000fe20000410000 */
[----:B------:R-:W-:-:S03]  /*2b70*/  FMUL.FTZ R4, R10, 0.5 ;  /* 0x3f0000000a047820 */ /* 0x000fc60000410000 */
[----:B------:R-:W-:-:S04]  /*2b80*/  FFMA R5, -R26, R26, R11 ;  /* 0x0000001a1a057223 */ /* 0x000fc8000000010b */
[----:B------:R-:W-:-:S07]  /*2b90*/  FFMA R26, R5, R4, R26 ;  /* 0x00000004051a7223 */ /* 0x000fce000000001a */
.L_x_71:
[----:B------:R-:W-:Y:S05]  /*2ba0*/  BSYNC.RECONVERGENT B2 ;  /* 0x0000000000027941 */ /* 0x000fea0003800200 */
.L_x_69:
        /* <DEDUP_REMOVED lines=21> */
.L_x_73:
[----:B------:R-:W-:Y:S01]  /*2d00*/  FMUL.FTZ R26, R5, R6 ;  /* 0x00000006051a7220 */ /* 0x000fe20000410000 */
[----:B------:R-:W-:-:S03]  /*2d10*/  FMUL.FTZ R4, R6, 0.5 ;  /* 0x3f00000006047820 */ /* 0x000fc60000410000 */
[----:B------:R-:W-:-:S04]  /*2d20*/  FFMA R5, -R26, R26, R5 ;  /* 0x0000001a1a057223 */ /* 0x000fc80000000105 */
[----:B------:R-:W-:-:S07]  /*2d30*/  FFMA R26, R5, R4, R26 ;  /* 0x00000004051a7223 */ /* 0x000fce000000001a */
.L_x_74:
[----:B------:R-:W-:Y:S05]  /*2d40*/  BSYNC.RECONVERGENT B2 ;  /* 0x0000000000027941 */ /* 0x000fea0003800200 */
.L_x_72:
[----:B------:R-:W-:-:S04]  /*2d50*/  FSETP.GT.AND P2, PT, R26, R12, PT ;  /* 0x0000000c1a00720b */ /* 0x000fc80003f44000 */
[----:B------:R-:W-:Y:S01]  /*2d60*/  FSEL R12, R26, R12, P2 ;  /* 0x0000000c1a0c7208 */ /* 0x000fe20001000000 */
[----:B------:R-:W-:Y:S08]  /*2d70*/  @P1 BRA `(.L_x_75) ;  /* 0xfffffff000981947 */ /* 0x000ff0000383ffff */
.L_x_50:
[----:B------:R-:W-:Y:S05]  /*2d80*/  BSYNC.RECONVERGENT B1 ;  /* 0x0000000000017941 */ /* 0x000fea0003800200 */
.L_x_49:
[----:B------:R-:W-:Y:S01]  /*2d90*/  ISETP.NE.AND P1, PT, R16, RZ, PT ;  /* 0x000000ff1000720c */ /* 0x000fe20003f25270 */
[----:B------:R-:W-:-:S12]  /*2da0*/  BSSY.RECONVERGENT B1, `(.L_x_76) ;  /* 0x00000d7000017945 */ /* 0x000fd80003800200 */
[----:B------:R-:W-:Y:S05]  /*2db0*/  @!P1 BRA `(.L_x_77) ;  /* 0x0000000c00549947 */ /* 0x000fea0003800000 */
[----:B------:R-:W-:Y:S01]  /*2dc0*/  ISETP.GE.U32.AND P1, PT, R16, 0x4, PT ;  /* 0x000000041000780c */ /* 0x000fe20003f26070 */
[----:B------:R-:W-:-:S12]  /*2dd0*/  BSSY.RECONVERGENT B2, `(.L_x_78) ;  /* 0x0000074000027945 */ /* 0x000fd80003800200 */
[----:B------:R-:W-:Y:S05]  /*2de0*/  @!P1 BRA `(.L_x_79) ;  /* 0x0000000400c89947 */ /* 0x000fea0003800000 */
[----:B------:R-:W-:Y:S01]  /*2df0*/  LEA R5, R9, R1, 0x2 ;  /* 0x0000000109057211 */ /* 0x000fe200078e10ff */
[----:B--2---:R-:W2:Y:S04]  /*2e00*/  LDC.64 R6, c[0x0][0x380] ;  /* 0x0000e000ff067b82 */ /* 0x004ea80000000a00 */
[----:B---3--:R-:W2:Y:S02]  /*2e10*/  LDL R11, [R5] ;  /* 0x00000000050b7983 */ /* 0x008ea40000100800 */
[----:B--2---:R-:W-:-:S05]  /*2e20*/  IMAD.WIDE R6, R11, 0xc, R6 ;  /* 0x0000000c0b067825 */ /* 0x004fca00078e0206 */
[----:B-1----:R-:W2:Y:S04]  /*2e30*/  LDG.E.CONSTANT R4, desc[UR4][R6.64+0x4] ;  /* 0x0000040406047981 */ /* 0x002ea8000c1e9900 */
[----:B------:R-:W3:Y:S04]  /*2e40*/  LDG.E.CONSTANT R11, desc[UR4][R6.64] ;  /* 0x00000004060b7981 */ /* 0x000ee8000c1e9900 */
[----:B------:R-:W4:Y:S01]  /*2e50*/  LDG.E.CONSTANT R8, desc[UR4][R6.64+0x8] ;  /* 0x0000080406087981 */ /* 0x000f22000c1e9900 */
[----:B------:R-:W-:Y:S01]  /*2e60*/  BSSY.RECONVERGENT B3, `(.L_x_80) ;  /* 0x0000013000037945 */ /* 0x000fe20003800200 */
        /* <DEDUP_REMOVED lines=14> */
.L_x_81:
[----:B------:R-:W-:Y:S01]  /*2f50*/  FMUL.FTZ R26, R11, R8 ;  /* 0x000000080b1a7220 */ /* 0x000fe20000410000 */
[----:B------:R-:W-:-:S03]  /*2f60*/  FMUL.FTZ R4, R8, 0.5 ;  /* 0x3f00000008047820 */ /* 0x000fc60000410000 */
[----:B------:R-:W-:-:S04]  /*2f70*/  FFMA R7, -R26, R26, R11 ;  /* 0x0000001a1a077223 */ /* 0x000fc8000000010b */
[----:B------:R-:W-:-:S07]  /*2f80*/  FFMA R26, R7, R4, R26 ;  /* 0x00000004071a7223 */ /* 0x000fce000000001a */
.L_x_82:
[----:B------:R-:W-:Y:S05]  /*2f90*/  BSYNC.RECONVERGENT B3 ;  /* 0x0000000000037941 */ /* 0x000fea0003800200 */
.L_x_80:
[----:B------:R-:W2:Y:S01]  /*2fa0*/  LDL R11, [R5+0x4] ;  /* 0x00000400050b7983 */ /* 0x000ea20000100800 */
[----:B------:R-:W2:Y:S02]  /*2fb0*/  LDC.64 R6, c[0x0][0x380] ;  /* 0x0000e000ff067b82 */ /* 0x000ea40000000a00 */
        /* <DEDUP_REMOVED lines=21> */
.L_x_84:
[----:B------:R-:W-:Y:S01]  /*3110*/  FMUL.FTZ R26, R11, R8 ;  /* 0x000000080b1a7220 */ /* 0x000fe20000410000 */
[----:B------:R-:W-:-:S03]  /*3120*/  FMUL.FTZ R4, R8, 0.5 ;  /* 0x3f00000008047820 */ /* 0x000fc60000410000 */
[----:B------:R-:W-:-:S04]  /*3130*/  FFMA R7, -R26, R26, R11 ;  /* 0x0000001a1a077223 */ /* 0x000fc8000000010b */
[----:B------:R-:W-:-:S07]  /*3140*/  FFMA R26, R7, R4, R26 ;  /* 0x00000004071a7223 */ /* 0x000fce000000001a */
.L_x_85:
[----:B------:R-:W-:Y:S05]  /*3150*/  BSYNC.RECONVERGENT B3 ;  /* 0x0000000000037941 */ /* 0x000fea0003800200 */
.L_x_83:
        /* <DEDUP_REMOVED lines=23> */
.L_x_87:
[----:B------:R-:W-:Y:S01]  /*32d0*/  FMUL.FTZ R26, R11, R8 ;  /* 0x000000080b1a7220 */ /* 0x000fe20000410000 */
[----:B------:R-:W-:-:S03]  /*32e0*/  FMUL.FTZ R4, R8, 0.5 ;  /* 0x3f00000008047820 */ /* 0x000fc60000410000 */
[----:B------:R-:W-:-:S04]  /*32f0*/  FFMA R7, -R26, R26, R11 ;  /* 0x0000001a1a077223 */ /* 0x000fc8000000010b */
[----:B------:R-:W-:-:S07]  /*3300*/  FFMA R26, R7, R4, R26 ;  /* 0x00000004071a7223 */ /* 0x000fce000000001a */
.L_x_88:
[----:B------:R-:W-:Y:S05]  /*3310*/  BSYNC.RECONVERGENT B3 ;  /* 0x0000000000037941 */ /* 0x000fea0003800200 */
.L_x_86:
        /* <DEDUP_REMOVED lines=23> */
.L_x_90:
[----:B------:R-:W-:Y:S01]  /*3490*/  FMUL.FTZ R26, R11, R8 ;  /* 0x000000080b1a7220 */ /* 0x000fe20000410000 */
[----:B------:R-:W-:-:S03]  /*34a0*/  FMUL.FTZ R4, R8, 0.5 ;  /* 0x3f00000008047820 */ /* 0x000fc60000410000 */
[----:B------:R-:W-:-:S04]  /*34b0*/  FFMA R5, -R26, R26, R11 ;  /* 0x0000001a1a057223 */ /* 0x000fc8000000010b */
[----:B------:R-:W-:-:S07]  /*34c0*/  FFMA R26, R5, R4, R26 ;  /* 0x00000004051a7223 */ /* 0x000fce000000001a */
.L_x_91:
[----:B------:R-:W-:Y:S05]  /*34d0*/  BSYNC.RECONVERGENT B3 ;  /* 0x0000000000037941 */ /* 0x000fea0003800200 */
.L_x_89:
[CC--:B------:R-:W-:Y:S02]  /*34e0*/  FSETP.GT.AND P1, PT, R26.reuse, R12.reuse, PT ;  /* 0x0000000c1a00720b */ /* 0x0c0fe40003f24000 */
[----:B------:R-:W-:Y:S02]  /*34f0*/  IADD3 R9, PT, PT, R9, 0x4, RZ ;  /* 0x0000000409097810 */ /* 0x000fe40007ffe0ff */
[----:B------:R-:W-:-:S09]  /*3500*/  FSEL R12, R26, R12, P1 ;  /* 0x0000000c1a0c7208 */ /* 0x000fd20000800000 */
.L_x_79:
[----:B------:R-:W-:Y:S05]  /*3510*/  BSYNC.RECONVERGENT B2 ;  /* 0x0000000000027941 */ /* 0x000fea0003800200 */
.L_x_78:
[----:B------:R-:W-:Y:S05]  /*3520*/  @!P0 BRA `(.L_x_77) ;  /* 0x0000000400788947 */ /* 0x000fea0003800000 */
[----:B------:R-:W-:Y:S01]  /*3530*/  ISETP.NE.AND P0, PT, R21, 0x1, PT ;  /* 0x000000011500780c */ /* 0x000fe20003f05270 */
[----:B------:R-:W-:-:S12]  /*3540*/  BSSY.RECONVERGENT B2, `(.L_x_92) ;  /* 0x000003c000027945 */ /* 0x000fd80003800200 */
[----:B------:R-:W-:Y:S05]  /*3550*/  @!P0 BRA `(.L_x_93) ;  /* 0x0000000000e88947 */ /* 0x000fea0003800000 */
[----:B------:R-:W-:Y:S01]  /*3560*/  IMAD R5, R9, 0x4, R1 ;  /* 0x0000000409057824 */ /* 0x000fe200078e0201 */
        /* <DEDUP_REMOVED lines=21> */
.L_x_95:
[----:B------:R-:W-:Y:S01]  /*36c0*/  FMUL.FTZ R26, R11, R8 ;  /* 0x000000080b1a7220 */ /* 0x000fe20000410000 */
[----:B------:R-:W-:-:S03]  /*36d0*/  FMUL.FTZ R4, R8, 0.5 ;  /* 0x3f00000008047820 */ /* 0x000fc60000410000 */
[----:B------:R-:W-:-:S04]  /*36e0*/  FFMA R7, -R26, R26, R11 ;  /* 0x0000001a1a077223 */ /* 0x000fc8000000010b */
[----:B------:R-:W-:-:S07]  /*36f0*/  FFMA R26, R7, R4, R26 ;  /* 0x00000004071a7223 */ /* 0x000fce000000001a */
.L_x_96:
[----:B------:R-:W-:Y:S05]  /*3700*/  BSYNC.RECONVERGENT B3 ;  /* 0x0000000000037941 */ /* 0x000fea0003800200 */
.L_x_94:
        /* <DEDUP_REMOVED lines=23> */
.L_x_98:
[----:B------:R-:W-:Y:S01]  /*3880*/  FMUL.FTZ R26, R11, R8 ;  /* 0x000000080b1a7220 */ /* 0x000fe20000410000 */
[----:B------:R-:W-:-:S03]  /*3890*/  FMUL.FTZ R4, R8, 0.5 ;  /* 0x3f00000008047820 */ /* 0x000fc60000410000 */
[----:B------:R-:W-:-:S04]  /*38a0*/  FFMA R5, -R26, R26, R11 ;  /* 0x0000001a1a057223 */ /* 0x000fc8000000010b */
[----:B------:R-:W-:-:S07]  /*38b0*/  FFMA R26, R5, R4, R26 ;  /* 0x00000004051a7223 */ /* 0x000fce000000001a */
.L_x_99:
[----:B------:R-:W-:Y:S05]  /*38c0*/  BSYNC.RECONVERGENT B3 ;  /* 0x0000000000037941 */ /* 0x000fea0003800200 */
.L_x_97:
[CC--:B------:R-:W-:Y:S02]  /*38d0*/  FSETP.GT.AND P0, PT, R26.reuse, R12.reuse, PT ;  /* 0x0000000c1a00720b */ /* 0x0c0fe40003f04000 */
[----:B------:R-:W-:Y:S02]  /*38e0*/  IADD3 R9, PT, PT, R9, 0x2, RZ ;  /* 0x0000000209097810 */ /* 0x000fe40007ffe0ff */
[----:B------:R-:W-:-:S09]  /*38f0*/  FSEL R12, R26, R12, P0 ;  /* 0x0000000c1a0c7208 */ /* 0x000fd20000000000 */
.L_x_93:
[----:B------:R-:W-:Y:S05]  /*3900*/  BSYNC.RECONVERGENT B2 ;  /* 0x0000000000027941 */ /* 0x000fea0003800200 */
.L_x_92:
[----:B-1----:R-:W-:-:S04]  /*3910*/  LOP3.LUT R0, R0, 0x1, RZ, 0xc0, !PT ;  /* 0x0000000100007812 */ /* 0x002fc800078ec0ff */
[----:B------:R-:W-:-:S13]  /*3920*/  ISETP.NE.U32.AND P0, PT, R0, 0x1, PT ;  /* 0x000000010000780c */ /* 0x000fda0003f05070 */
[----:B------:R-:W-:Y:S05]  /*3930*/  @P0 BRA `(.L_x_77) ;  /* 0x0000000000740947 */ /* 0x000fea0003800000 */
[----:B------:R-:W-:Y:S01]  /*3940*/  LEA R9, R9, R1, 0x2 ;  /* 0x0000000109097211 */ /* 0x000fe200078e10ff */
[----:B--2---:R-:W1:Y:S05]  /*3950*/  LDC.64 R4, c[0x0][0x380] ;  /* 0x0000e000ff047b82 */ /* 0x004e6a0000000a00 */
[----:B------:R-:W1:Y:S02]  /*3960*/  LDL R9, [R9] ;  /* 0x0000000009097983 */ /* 0x000e640000100800 */
[----:B-1----:R-:W-:-:S05]  /*3970*/  IMAD.WIDE R4, R9, 0xc, R4 ;  /* 0x0000000c09047825 */ /* 0x002fca00078e0204 */
[----:B------:R-:W2:Y:S04]  /*3980*/  LDG.E.CONSTANT R0, desc[UR4][R4.64+0x4] ;  /* 0x0000040404007981 */ /* 0x000ea8000c1e9900 */
[----:B------:R-:W4:Y:S04]  /*3990*/  LDG.E.CONSTANT R7, desc[UR4][R4.64] ;  /* 0x0000000404077981 */ /* 0x000f28000c1e9900 */
[----:B------:R-:W5:Y:S01]  /*39a0*/  LDG.E.CONSTANT R6, desc[UR4][R4.64+0x8] ;  /* 0x0000080404067981 */ /* 0x000f62000c1e9900 */
[----:B------:R-:W-:Y:S01]  /*39b0*/  BSSY.RECONVERGENT B2, `(.L_x_100) ;  /* 0x0000013000027945 */ /* 0x000fe20003800200 */
[----:B--2---:R-:W-:Y:S01]  /*39c0*/  FADD R0, R0, -R17 ;  /* 0x8000001100007221 */ /* 0x004fe20000000000 */
[----:B----4-:R-:W-:-:S03]  /*39d0*/  FADD R7, R7, -R18 ;  /* 0x8000001207077221 */ /* 0x010fc60000000000 */
[----:B------:R-:W-:Y:S01]  /*39e0*/  FMUL R0, R0, R0 ;  /* 0x0000000000007220 */ /* 0x000fe20000400000 */
[----:B-----5:R-:W-:-:S03]  /*39f0*/  FADD R6, R6, -R3 ;  /* 0x8000000306067221 */ /* 0x020fc60000000000 */
        /* <DEDUP_REMOVED lines=8> */
[----:B0--3--:R-:W-:Y:S05]  /*3a80*/  CALL.REL.NOINC `($__internal_1_$__cuda_sm20_sqrt_rn_f32_slowpath) ;  /* 0x00000004001c7944 */ /* 0x009fea0003c00000 */
[----:B------:R-:W-:Y:S05]  /*3a90*/  BRA `(.L_x_102) ;  /* 0x0000000000107947 */ /* 0x000fea0003800000 */
.L_x_101:
[----:B---3--:R-:W-:Y:S01]  /*3aa0*/  FMUL.FTZ R26, R7, R6 ;  /* 0x00000006071a7220 */ /* 0x008fe20000410000 */
[----:B------:R-:W-:-:S03]  /*3ab0*/  FMUL.FTZ R0, R6, 0.5 ;  /* 0x3f00000006007820 */ /* 0x000fc60000410000 */
[----:B0-----:R-:W-:-:S04]  /*3ac0*/  FFMA R3, -R26, R26, R7 ;  /* 0x0000001a1a037223 */ /* 0x001fc80000000107 */
[----:B------:R-:W-:-:S07]  /*3ad0*/  FFMA R26, R3, R0, R26 ;  /* 0x00000000031a7223 */ /* 0x000fce000000001a */
.L_x_102:
[----:B------:R-:W-:Y:S05]  /*3ae0*/  BSYNC.RECONVERGENT B2 ;  /* 0x0000000000027941 */ /* 0x000fea0003800200 */
.L_x_100:
[----:B------:R-:W-:-:S04]  /*3af0*/  FSETP.GT.AND P0, PT, R26, R12, PT ;  /* 0x0000000c1a00720b */ /* 0x000fc80003f04000 */
[----:B------:R-:W-:-:S09]  /*3b00*/  FSEL R12, R26, R12, P0 ;  /* 0x0000000c1a0c7208 */ /* 0x000fd20000000000 */
.L_x_77:
[----:B------:R-:W-:Y:S05]  /*3b10*/  BSYNC.RECONVERGENT B1 ;  /* 0x0000000000017941 */ /* 0x000fea0003800200 */
.L_x_76:
[----:B0-----:R-:W-:-:S05]  /*3b20*/  FADD R3, R12, 3 ;  /* 0x404000000c037421 */ /* 0x001fca0000000000 */
[----:B------:R4:W-:Y:S02]  /*3b30*/  STG.E desc[UR4][R28.64+0xc], R3 ;  /* 0x00000c031c007986 */ /* 0x0009e4000c101904 */
.L_x_10:
[----:B------:R-:W-:Y:S05]  /*3b40*/  BSYNC.RECONVERGENT B0 ;  /* 0x0000000000007941 */ /* 0x000fea0003800200 */
.L_x_0:
[----:B------:R-:W0:Y:S01]  /*3b50*/  LDCU UR6, c[0x0][0x390] ;  /* 0x00007200ff0677ac */ /* 0x000e220008000800 */
[----:B------:R-:W-:-:S04]  /*3b60*/  IADD3 R19, PT, PT, R19, 0x1, RZ ;  /* 0x0000000113137810 */ /* 0x000fc80007ffe0ff */
[----:B0-----:R-:W-:-:S13]  /*3b70*/  ISETP.NE.AND P0, PT, R19, UR6, PT ;  /* 0x0000000613007c0c */ /* 0x001fda000bf05270 */
[----:B------:R-:W-:Y:S05]  /*3b80*/  @P0 BRA `(.L_x_103) ;  /* 0xffffffc400500947 */ /* 0x000fea000383ffff */
[----:B------:R-:W-:Y:S05]  /*3b90*/  EXIT ;  /* 0x000000000000794d */ /* 0x000fea0003800000 */
        .weak           $__internal_0_$__cuda_sm20_rcp_rn_f32_slowpath
        .type           $__internal_0_$__cuda_sm20_rcp_rn_f32_slowpath,@function
        .size           $__internal_0_$__cuda_sm20_rcp_rn_f32_slowpath,($__internal_1_$__cuda_sm20_sqrt_rn_f32_slowpath - $__internal_0_$__cuda_sm20_rcp_rn_f32_slowpath)
$__internal_0_$__cuda_sm20_rcp_rn_f32_slowpath:
[----:B------:R-:W-:Y:S01]  /*3ba0*/  SHF.L.U32 R5, R7, 0x1, RZ ;  /* 0x0000000107057819 */ /* 0x000fe200000006ff */
[----:B------:R-:W-:Y:S01]  /*3bb0*/  BSSY.RECONVERGENT B3, `(.L_x_104) ;  /* 0x0000031000037945 */ /* 0x000fe20003800200 */
[----:B------:R-:W-:Y:S02]  /*3bc0*/  MOV R4, R7 ;  /* 0x0000000700047202 */ /* 0x000fe40000000f00 */
[----:B------:R-:W-:-:S04]  /*3bd0*/  SHF.R.U32.HI R5, RZ, 0x18, R5 ;  /* 0x00000018ff057819 */ /* 0x000fc80000011605 */
[----:B------:R-:W-:-:S13]  /*3be0*/  ISETP.NE.U32.AND P0, PT, R5, RZ, PT ;  /* 0x000000ff0500720c */ /* 0x000fda0003f05070 */
[----:B------:R-:W-:Y:S05]  /*3bf0*/  @P0 BRA `(.L_x_105) ;  /* 0x0000000000280947 */ /* 0x000fea0003800000 */
[----:B------:R-:W-:-:S05]  /*3c00*/  IMAD.SHL.U32 R5, R4, 0x2, RZ ;  /* 0x0000000204057824 */ /* 0x000fca00078e00ff */
[----:B------:R-:W-:-:S13]  /*3c10*/  ISETP.NE.AND P0, PT, R5, RZ, PT ;  /* 0x000000ff0500720c */ /* 0x000fda0003f05270 */
[----:B------:R-:W-:Y:S01]  /*3c20*/  @P0 FFMA R8, R4, 1.84467440737095516160e+19, RZ ;  /* 0x5f80000004080823 */ /* 0x000fe200000000ff */
[----:B------:R-:W-:Y:S08]  /*3c30*/  @!P0 MUFU.RCP R7, R4 ;  /* 0x0000000400078308 */ /* 0x000ff00000001000 */
[----:B------:R-:W0:Y:S02]  /*3c40*/  @P0 MUFU.RCP R5, R8 ;  /* 0x0000000800050308 */ /* 0x000e240000001000 */
[----:B0-----:R-:W-:-:S04]  /*3c50*/  @P0 FFMA R9, R8, R5, -1 ;  /* 0xbf80000008090423 */ /* 0x001fc80000000005 */
[----:B------:R-:W-:-:S04]  /*3c60*/  @P0 FADD.FTZ R10, -R9, -RZ ;  /* 0x800000ff090a0221 */ /* 0x000fc80000010100 */
[----:B------:R-:W-:-:S04]  /*3c70*/  @P0 FFMA R5, R5, R10, R5 ;  /* 0x0000000a05050223 */ /* 0x000fc80000000005 */
[----:B------:R-:W-:Y:S01]  /*3c80*/  @P0 FFMA R7, R5, 1.84467440737095516160e+19, RZ ;  /* 0x5f80000005070823 */ /* 0x000fe200000000ff */
[----:B------:R-:W-:Y:S06]  /*3c90*/  BRA `(.L_x_106) ;  /* 0x0000000000887947 */ /* 0x000fec0003800000 */
.L_x_105:
[----:B------:R-:W-:-:S04]  /*3ca0*/  IADD3 R7, PT, PT, R5, -0xfd, RZ ;  /* 0xffffff0305077810 */ /* 0x000fc80007ffe0ff */
[----:B------:R-:W-:-:S13]  /*3cb0*/  ISETP.GT.U32.AND P0, PT, R7, 0x1, PT ;  /* 0x000000010700780c */ /* 0x000fda0003f04070 */
[----:B------:R-:W-:Y:S05]  /*3cc0*/  @P0 BRA `(.L_x_107) ;  /* 0x0000000000780947 */ /* 0x000fea0003800000 */
[----:B------:R-:W-:Y:S01]  /*3cd0*/  LOP3.LUT R8, R4, 0x7fffff, RZ, 0xc0, !PT ;  /* 0x007fffff04087812 */ /* 0x000fe200078ec0ff */
[----:B------:R-:W-:Y:S01]  /*3ce0*/  HFMA2 R14, -RZ, RZ, 0, 1.78813934326171875e-07 ;  /* 0x00000003ff0e7431 */ /* 0x000fe200000001ff */
[----:B------:R-:W-:Y:S02]  /*3cf0*/  IADD3 R5, PT, PT, R5, -0xfc, RZ ;  /* 0xffffff0405057810 */ /* 0x000fe40007ffe0ff */
[----:B------:R-:W-:-:S04]  /*3d00*/  LOP3.LUT R8, R8, 0x3f800000, RZ, 0xfc, !PT ;  /* 0x3f80000008087812 */ /* 0x000fc800078efcff */
[----:B------:R-:W0:Y:S01]  /*3d10*/  MUFU.RCP R9, R8 ;  /* 0x0000000800097308 */ /* 0x000e220000001000 */
[----:B------:R-:W-:Y:S01]  /*3d20*/  SHF.L.U32 R15, R14, R7, RZ ;  /* 0x000000070e0f7219 */ /* 0x000fe200000006ff */
[----:B0-----:R-:W-:-:S04]  /*3d30*/  FFMA R10, R8, R9, -1 ;  /* 0xbf800000080a7423 */ /* 0x001fc80000000009 */
[----:B------:R-:W-:-:S04]  /*3d40*/  FADD.FTZ R10, -R10, -RZ ;  /* 0x800000ff0a0a7221 */ /* 0x000fc80000010100 */
[CCC-:B------:R-:W-:Y:S01]  /*3d50*/  FFMA.RM R11, R9.reuse, R10.reuse, R9.reuse ;  /* 0x0000000a090b7223 */ /* 0x1c0fe20000004009 */
[----:B------:R-:W-:-:S04]  /*3d60*/  FFMA.RP R10, R9, R10, R9 ;  /* 0x0000000a090a7223 */ /* 0x000fc80000008009 */
[C---:B------:R-:W-:Y:S02]  /*3d70*/  LOP3.LUT R9, R11.reuse, 0x7fffff, RZ, 0xc0, !PT ;  /* 0x007fffff0b097812 */ /* 0x040fe400078ec0ff */
[----:B------:R-:W-:Y:S02]  /*3d80*/  FSETP.NEU.FTZ.AND P0, PT, R11, R10, PT ;  /* 0x0000000a0b00720b */ /* 0x000fe40003f1d000 */
[----:B------:R-:W-:Y:S02]  /*3d90*/  LOP3.LUT R10, R9, 0x800000, RZ, 0xfc, !PT ;  /* 0x00800000090a7812 */ /* 0x000fe400078efcff */
[----:B------:R-:W-:Y:S02]  /*3da0*/  SEL R9, RZ, 0xffffffff, !P0 ;  /* 0xffffffffff097807 */ /* 0x000fe40004000000 */
[----:B------:R-:W-:Y:S02]  /*3db0*/  LOP3.LUT R8, R15, R10, RZ, 0xc0, !PT ;  /* 0x0000000a0f087212 */ /* 0x000fe400078ec0ff */
[----:B------:R-:W-:-:S02]  /*3dc0*/  IADD3 R9, PT, PT, -R9, RZ, RZ ;  /* 0x000000ff09097210 */ /* 0x000fc40007ffe1ff */
[-C--:B------:R-:W-:Y:S02]  /*3dd0*/  SHF.R.U32.HI R8, RZ, R7.reuse, R8 ;  /* 0x00000007ff087219 */ /* 0x080fe40000011608 */
[--C-:B------:R-:W-:Y:S02]  /*3de0*/  LOP3.LUT P1, RZ, R9, R7, R10.reuse, 0xf8, !PT ;  /* 0x0000000709ff7212 */ /* 0x100fe4000782f80a */
[C---:B------:R-:W-:Y:S02]  /*3df0*/  LOP3.LUT P0, RZ, R8.reuse, 0x1, RZ, 0xc0, !PT ;  /* 0x0000000108ff7812 */ /* 0x040fe4000780c0ff */
[----:B------:R-:W-:Y:S02]  /*3e00*/  LOP3.LUT P2, RZ, R8, 0x2, RZ, 0xc0, !PT ;  /* 0x0000000208ff7812 */ /* 0x000fe4000784c0ff */
[----:B------:R-:W-:Y:S02]  /*3e10*/  SHF.R.U32.HI R5, RZ, R5, R10 ;  /* 0x00000005ff057219 */ /* 0x000fe4000001160a */
[----:B------:R-:W-:-:S02]  /*3e20*/  PLOP3.LUT P0, PT, P0, P1, P2, 0xe0, 0x0 ;  /* 0x000000000000781c */ /* 0x000fc40000703c20 */
[----:B------:R-:W-:Y:S02]  /*3e30*/  LOP3.LUT P1, RZ, R4, 0x7fffff, RZ, 0xc0, !PT ;  /* 0x007fffff04ff7812 */ /* 0x000fe4000782c0ff */
[----:B------:R-:W-:-:S05]  /*3e40*/  SEL R7, RZ, 0x1, !P0 ;  /* 0x00000001ff077807 */ /* 0x000fca0004000000 */
[----:B------:R-:W-:-:S05]  /*3e50*/  IMAD.MOV R7, RZ, RZ, -R7 ;  /* 0x000000ffff077224 */ /* 0x000fca00078e0a07 */
[----:B------:R-:W-:-:S13]  /*3e60*/  ISETP.GE.AND P0, PT, R7, RZ, PT ;  /* 0x000000ff0700720c */ /* 0x000fda0003f06270 */
[----:B------:R-:W-:-:S04]  /*3e70*/  @!P0 IADD3 R5, PT, PT, R5, 0x1, RZ ;  /* 0x0000000105058810 */ /* 0x000fc80007ffe0ff */
[----:B------:R-:W-:-:S04]  /*3e80*/  @!P1 SHF.L.U32 R5, R5, 0x1, RZ ;  /* 0x0000000105059819 */ /* 0x000fc800000006ff */
[----:B------:R-:W-:Y:S01]  /*3e90*/  LOP3.LUT R7, R5, 0x80000000, R4, 0xf8, !PT ;  /* 0x8000000005077812 */ /* 0x000fe200078ef804 */
[----:B------:R-:W-:Y:S06]  /*3ea0*/  BRA `(.L_x_106) ;  /* 0x0000000000047947 */ /* 0x000fec0003800000 */
.L_x_107:
[----:B------:R0:W1:Y:S02]  /*3eb0*/  MUFU.RCP R7, R4 ;  /* 0x0000000400077308 */ /* 0x0000640000001000 */
.L_x_106:
[----:B------:R-:W-:Y:S05]  /*3ec0*/  BSYNC.RECONVERGENT B3 ;  /* 0x0000000000037941 */ /* 0x000fea0003800200 */
.L_x_104:
[----:B-1----:R-:W-:Y:S01]  /*3ed0*/  IMAD.MOV.U32 R26, RZ, RZ, R7 ;  /* 0x000000ffff1a7224 */ /* 0x002fe200078e0007 */
[----:B------:R-:W-:-:S04]  /*3ee0*/  MOV R7, 0x0 ;  /* 0x0000000000077802 */ /* 0x000fc80000000f00 */
[----:B0-----:R-:W-:Y:S05]  /*3ef0*/  RET.REL.NODEC R6 `(_Z24detect_pocket_signaturesPK6float3PKfiPK12ThermalVoxel4int3S_fP22ThermalPocketSignaturePiiff) ;  /* 0xffffffc006407950 */ /* 0x001fea0003c3ffff */
        .weak           $__internal_1_$__cuda_sm20_sqrt_rn_f32_slowpath
        .type           $__internal_1_$__cuda_sm20_sqrt_rn_f32_slowpath,@function
        .size           $__internal_1_$__cuda_sm20_sqrt_rn_f32_slowpath,($__internal_2_$__cuda_sm3x_div_rn_noftz_f32_slowpath - $__internal_1_$__cuda_sm20_sqrt_rn_f32_slowpath)
$__internal_1_$__cuda_sm20_sqrt_rn_f32_slowpath:
[----:B------:R-:W-:-:S13]  /*3f00*/  LOP3.LUT P2, RZ, R4, 0x7fffffff, RZ, 0xc0, !PT ;  /* 0x7fffffff04ff7812 */ /* 0x000fda000784c0ff */
[----:B------:R-:W-:Y:S01]  /*3f10*/  @!P2 MOV R26, R4 ;  /* 0x00000004001aa202 */ /* 0x000fe20000000f00 */
[----:B------:R-:W-:Y:S06]  /*3f20*/  @!P2 BRA `(.L_x_108) ;  /* 0x000000000040a947 */ /* 0x000fec0003800000 */
[----:B------:R-:W-:-:S13]  /*3f30*/  FSETP.GEU.FTZ.AND P2, PT, R4, RZ, PT ;  /* 0x000000ff0400720b */ /* 0x000fda0003f5e000 */
[----:B------:R-:W-:Y:S01]  /*3f40*/  @!P2 MOV R26, 0x7fffffff ;  /* 0x7fffffff001aa802 */ /* 0x000fe20000000f00 */
[----:B------:R-:W-:Y:S06]  /*3f50*/  @!P2 BRA `(.L_x_108) ;  /* 0x000000000034a947 */ /* 0x000fec0003800000 */
[----:B------:R-:W-:-:S13]  /*3f60*/  FSETP.GTU.FTZ.AND P2, PT, |R4|, +INF , PT ;  /* 0x7f8000000400780b */ /* 0x000fda0003f5c200 */
[----:B------:R-:W-:Y:S01]  /*3f70*/  @P2 FADD.FTZ R26, R4, 1 ;  /* 0x3f800000041a2421 */ /* 0x000fe20000010000 */
[----:B------:R-:W-:Y:S06]  /*3f80*/  @P2 BRA `(.L_x_108) ;  /* 0x0000000000282947 */ /* 0x000fec0003800000 */
[----:B------:R-:W-:-:S13]  /*3f90*/  FSETP.NEU.FTZ.AND P2, PT, |R4|, +INF , PT ;  /* 0x7f8000000400780b */ /* 0x000fda0003f5d200 */
[----:B------:R-:W-:-:S04]  /*3fa0*/  @P2 FFMA R26, R4, 1.84467440737095516160e+19, RZ ;  /* 0x5f800000041a2823 */ /* 0x000fc800000000ff */
[----:B------:R-:W0:Y:S02]  /*3fb0*/  @P2 MUFU.RSQ R11, R26 ;  /* 0x0000001a000b2308 */ /* 0x000e240000001400 */
[----:B0-----:R-:W-:Y:S01]  /*3fc0*/  @P2 FMUL.FTZ R23, R26, R11 ;  /* 0x0000000b1a172220 */ /* 0x001fe20000410000 */
[----:B------:R-:W-:-:S03]  /*3fd0*/  @P2 FMUL.FTZ R11, R11, 0.5 ;  /* 0x3f0000000b0b2820 */ /* 0x000fc60000410000 */
[----:B------:R-:W-:-:S04]  /*3fe0*/  @P2 FADD.FTZ R15, -R23, -RZ ;  /* 0x800000ff170f2221 */ /* 0x000fc80000010100 */
[----:B------:R-:W-:Y:S01]  /*3ff0*/  @P2 FFMA R15, R23, R15, R26 ;  /* 0x0000000f170f2223 */ /* 0x000fe2000000001a */
[----:B------:R-:W-:-:S03]  /*4000*/  @!P2 IMAD.MOV.U32 R26, RZ, RZ, R4 ;  /* 0x000000ffff1aa224 */ /* 0x000fc600078e0004 */
[----:B------:R-:W-:-:S04]  /*4010*/  @P2 FFMA R11, R15, R11, R23 ;  /* 0x0000000b0f0b2223 */ /* 0x000fc80000000017 */
[----:B------:R-:W-:-:S07]  /*4020*/  @P2 FMUL.FTZ R26, R11, 2.3283064365386962891e-10 ;  /* 0x2f8000000b1a2820 */ /* 0x000fce0000410000 */
.L_x_108:
[----:B------:R-:W-:-:S04]  /*4030*/  HFMA2 R11, -RZ, RZ, 0, 0 ;  /* 0x00000000ff0b7431 */ /* 0x000fc800000001ff */
[----:B------:R-:W-:Y:S05]  /*4040*/  RET.REL.NODEC R10 `(_Z24detect_pocket_signaturesPK6float3PKfiPK12ThermalVoxel4int3S_fP22ThermalPocketSignaturePiiff) ;  /* 0xffffffbc0aec7950 */ /* 0x000fea0003c3ffff */
        .weak           $__internal_2_$__cuda_sm3x_div_rn_noftz_f32_slowpath
        .type           $__internal_2_$__cuda_sm3x_div_rn_noftz_f32_slowpath,@function
        .size           $__internal_2_$__cuda_sm3x_div_rn_noftz_f32_slowpath,(.L_x_225 - $__internal_2_$__cuda_sm3x_div_rn_noftz_f32_slowpath)
$__internal_2_$__cuda_sm3x_div_rn_noftz_f32_slowpath:
[----:B------:R-:W-:Y:S01]  /*4050*/  SHF.R.U32.HI R10, RZ, 0x17, R21 ;  /* 0x00000017ff0a7819 */ /* 0x000fe20000011615 */
[----:B------:R-:W-:Y:S01]  /*4060*/  BSSY.RECONVERGENT B3, `(.L_x_109) ;  /* 0x0000063000037945 */ /* 0x000fe20003800200 */
[----:B------:R-:W-:Y:S02]  /*4070*/  SHF.R.U32.HI R7, RZ, 0x17, R4 ;  /* 0x00000017ff077819 */ /* 0x000fe40000011604 */
[----:B------:R-:W-:Y:S02]  /*4080*/  LOP3.LUT R10, R10, 0xff, RZ, 0xc0, !PT ;  /* 0x000000ff0a0a7812 */ /* 0x000fe400078ec0ff */
[----:B------:R-:W-:Y:S02]  /*4090*/  LOP3.LUT R7, R7, 0xff, RZ, 0xc0, !PT ;  /* 0x000000ff07077812 */ /* 0x000fe400078ec0ff */
[----:B------:R-:W-:Y:S02]  /*40a0*/  IADD3 R6, PT, PT, R10, -0x1, RZ ;  /* 0xffffffff0a067810 */ /* 0x000fe40007ffe0ff */
[----:B------:R-:W-:-:S02]  /*40b0*/  IADD3 R15, PT, PT, R7, -0x1, RZ ;  /* 0xffffffff070f7810 */ /* 0x000fc40007ffe0ff */
[----:B------:R-:W-:-:S04]  /*40c0*/  ISETP.GT.U32.AND P0, PT, R6, 0xfd, PT ;  /* 0x000000fd0600780c */ /* 0x000fc80003f04070 */
[----:B------:R-:W-:-:S13]  /*40d0*/  ISETP.GT.U32.OR P0, PT, R15, 0xfd, P0 ;  /* 0x000000fd0f00780c */ /* 0x000fda0000704470 */
[----:B------:R-:W-:Y:S01]  /*40e0*/  @!P0 IMAD.MOV.U32 R11, RZ, RZ, RZ ;  /* 0x000000ffff0b8224 */ /* 0x000fe200078e00ff */
[----:B------:R-:W-:Y:S06]  /*40f0*/  @!P0 BRA `(.L_x_110) ;  /* 0x00000000005c8947 */ /* 0x000fec0003800000 */
[----:B------:R-:W-:Y:S02]  /*4100*/  FSETP.GTU.FTZ.AND P0, PT, |R4|, +INF , PT ;  /* 0x7f8000000400780b */ /* 0x000fe40003f1c200 */
[----:B------:R-:W-:-:S04]  /*4110*/  FSETP.GTU.FTZ.AND P1, PT, |R21|, +INF , PT ;  /* 0x7f8000001500780b */ /* 0x000fc80003f3c200 */
[----:B------:R-:W-:-:S13]  /*4120*/  PLOP3.LUT P0, PT, P0, P1, PT, 0xf8, 0x8f ;  /* 0x00000000008f781c */ /* 0x000fda0000703f70 */
[----:B------:R-:W-:Y:S05]  /*4130*/  @P0 BRA `(.L_x_111) ;  /* 0x0000000400500947 */ /* 0x000fea0003800000 */
[----:B------:R-:W-:-:S13]  /*4140*/  LOP3.LUT P0, RZ, R21, 0x7fffffff, R4, 0xc8, !PT ;  /* 0x7fffffff15ff7812 */ /* 0x000fda000780c804 */
[----:B------:R-:W-:Y:S05]  /*4150*/  @!P0 BRA `(.L_x_112) ;  /* 0x0000000400408947 */ /* 0x000fea0003800000 */
[C---:B------:R-:W-:Y:S02]  /*4160*/  FSETP.NEU.FTZ.AND P1, PT, |R4|.reuse, +INF , PT ;  /* 0x7f8000000400780b */ /* 0x040fe40003f3d200 */
[----:B------:R-:W-:Y:S02]  /*4170*/  FSETP.NEU.FTZ.AND P4, PT, |R21|, +INF , PT ;  /* 0x7f8000001500780b */ /* 0x000fe40003f9d200 */
[----:B------:R-:W-:-:S11]  /*4180*/  FSETP.NEU.FTZ.AND P0, PT, |R4|, +INF , PT ;  /* 0x7f8000000400780b */ /* 0x000fd60003f1d200 */
[----:B------:R-:W-:Y:S05]  /*4190*/  @!P4 BRA !P1, `(.L_x_112) ;  /* 0x000000040030c947 */ /* 0x000fea0004800000 */
[----:B------:R-:W-:-:S04]  /*41a0*/  LOP3.LUT P1, RZ, R4, 0x7fffffff, RZ, 0xc0, !PT ;  /* 0x7fffffff04ff7812 */ /* 0x000fc8000782c0ff */
[----:B------:R-:W-:-:S13]  /*41b0*/  PLOP3.LUT P1, PT, P4, P1, PT, 0x2f, 0xf2 ;  /* 0x0000000000f2781c */ /* 0x000fda0002722577 */
[----:B------:R-:W-:Y:S05]  /*41c0*/  @P1 BRA `(.L_x_113) ;  /* 0x00000004001c1947 */ /* 0x000fea0003800000 */
[----:B------:R-:W-:-:S04]  /*41d0*/  LOP3.LUT P1, RZ, R21, 0x7fffffff, RZ, 0xc0, !PT ;  /* 0x7fffffff15ff7812 */ /* 0x000fc8000782c0ff */
[----:B------:R-:W-:-:S13]  /*41e0*/  PLOP3.LUT P0, PT, P0, P1, PT, 0x2f, 0xf2 ;  /* 0x0000000000f2781c */ /* 0x000fda0000702577 */
[----:B------:R-:W-:Y:S05]  /*41f0*/  @P0 BRA `(.L_x_114) ;  /* 0x0000000400040947 */ /* 0x000fea0003800000 */
[----:B------:R-:W-:Y:S02]  /*4200*/  ISETP.GE.AND P0, PT, R15, RZ, PT ;  /* 0x000000ff0f00720c */ /* 0x000fe40003f06270 */
[----:B------:R-:W-:-:S11]  /*4210*/  ISETP.GE.AND P1, PT, R6, RZ, PT ;  /* 0x000000ff0600720c */ /* 0x000fd60003f26270 */
[----:B------:R-:W-:Y:S01]  /*4220*/  @P0 MOV R11, RZ ;  /* 0x000000ff000b0202 */ /* 0x000fe20000000f00 */
[----:B------:R-:W-:Y:S01]  /*4230*/  @!P0 FFMA R4, R4, 1.84467440737095516160e+19, RZ ;  /* 0x5f80000004048823 */ /* 0x000fe200000000ff */
[----:B------:R-:W-:Y:S01]  /*4240*/  @!P0 MOV R11, 0xffffffc0 ;  /* 0xffffffc0000b8802 */ /* 0x000fe20000000f00 */
[----:B------:R-:W-:-:S03]  /*4250*/  @!P1 FFMA R21, R21, 1.84467440737095516160e+19, RZ ;  /* 0x5f80000015159823 */ /* 0x000fc600000000ff */
[----:B------:R-:W-:-:S07]  /*4260*/  @!P1 IADD3 R11, PT, PT, R11, 0x40, RZ ;  /* 0x000000400b0b9810 */ /* 0x000fce0007ffe0ff */
.L_x_110:
[----:B------:R-:W-:Y:S01]  /*4270*/  LEA R6, R10, 0xc0800000, 0x17 ;  /* 0xc08000000a067811 */ /* 0x000fe200078eb8ff */
[----:B------:R-:W-:Y:S01]  /*4280*/  BSSY.RECONVERGENT B4, `(.L_x_115) ;  /* 0x0000036000047945 */ /* 0x000fe20003800200 */
[----:B------:R-:W-:-:S03]  /*4290*/  IADD3 R7, PT, PT, R7, -0x7f, RZ ;  /* 0xffffff8107077810 */ /* 0x000fc60007ffe0ff */
[----:B------:R-:W-:Y:S01]  /*42a0*/  IMAD.IADD R6, R21, 0x1, -R6 ;  /* 0x0000000115067824 */ /* 0x000fe200078e0a06 */
[C---:B------:R-:W-:Y:S01]  /*42b0*/  IADD3 R10, PT, PT, R7.reuse, 0x7f, -R10 ;  /* 0x0000007f070a7810 */ /* 0x040fe20007ffe80a */
[----:B------:R-:W-:Y:S02]  /*42c0*/  IMAD R4, R7, -0x800000, R4 ;  /* 0xff80000007047824 */ /* 0x000fe400078e0204 */
[----:B------:R0:W1:Y:S01]  /*42d0*/  MUFU.RCP R15, R6 ;  /* 0x00000006000f7308 */ /* 0x0000620000001000 */
[----:B------:R-:W-:Y:S01]  /*42e0*/  IADD3 R11, PT, PT, R10, R11, RZ ;  /* 0x0000000b0a0b7210 */ /* 0x000fe20007ffe0ff */
[----:B0-----:R-:W-:-:S04]  /*42f0*/  FADD.FTZ R6, -R6, -RZ ;  /* 0x800000ff06067221 */ /* 0x001fc80000010100 */
[----:B-1----:R-:W-:-:S04]  /*4300*/  FFMA R21, R15, R6, 1 ;  /* 0x3f8000000f157423 */ /* 0x002fc80000000006 */
[----:B------:R-:W-:-:S04]  /*4310*/  FFMA R15, R15, R21, R15 ;  /* 0x000000150f0f7223 */ /* 0x000fc8000000000f */
[----:B------:R-:W-:-:S04]  /*4320*/  FFMA R21, R4, R15, RZ ;  /* 0x0000000f04157223 */ /* 0x000fc800000000ff */
[----:B------:R-:W-:-:S04]  /*4330*/  FFMA R23, R6, R21, R4 ;  /* 0x0000001506177223 */ /* 0x000fc80000000004 */
[----:B------:R-:W-:-:S04]  /*4340*/  FFMA R23, R15, R23, R21 ;  /* 0x000000170f177223 */ /* 0x000fc80000000015 */
[----:B------:R-:W-:-:S04]  /*4350*/  FFMA R4, R6, R23, R4 ;  /* 0x0000001706047223 */ /* 0x000fc80000000004 */
[----:B------:R-:W-:-:S05]  /*4360*/  FFMA R6, R15, R4, R23 ;  /* 0x000000040f067223 */ /* 0x000fca0000000017 */
[----:B------:R-:W-:-:S04]  /*4370*/  SHF.R.U32.HI R7, RZ, 0x17, R6 ;  /* 0x00000017ff077819 */ /* 0x000fc80000011606 */
[----:B------:R-:W-:-:S04]  /*4380*/  LOP3.LUT R7, R7, 0xff, RZ, 0xc0, !PT ;  /* 0x000000ff07077812 */ /* 0x000fc800078ec0ff */
[----:B------:R-:W-:-:S05]  /*4390*/  IADD3 R7, PT, PT, R7, R11, RZ ;  /* 0x0000000b07077210 */ /* 0x000fca0007ffe0ff */
[----:B------:R-:W-:-:S05]  /*43a0*/  VIADD R10, R7, 0xffffffff ;  /* 0xffffffff070a7836 */ /* 0x000fca0000000000 */
[----:B------:R-:W-:-:S13]  /*43b0*/  ISETP.GE.U32.AND P0, PT, R10, 0xfe, PT ;  /* 0x000000fe0a00780c */ /* 0x000fda0003f06070 */
[----:B------:R-:W-:Y:S05]  /*43c0*/  @!P0 BRA `(.L_x_116) ;  /* 0x0000000000808947 */ /* 0x000fea0003800000 */
[----:B------:R-:W-:-:S13]  /*43d0*/  ISETP.GT.AND P0, PT, R7, 0xfe, PT ;  /* 0x000000fe0700780c */ /* 0x000fda0003f04270 */
[----:B------:R-:W-:Y:S05]  /*43e0*/  @P0 BRA `(.L_x_117) ;  /* 0x00000000006c0947 */ /* 0x000fea0003800000 */
[----:B------:R-:W-:-:S13]  /*43f0*/  ISETP.GE.AND P0, PT, R7, 0x1, PT ;  /* 0x000000010700780c */ /* 0x000fda0003f06270 */
[----:B------:R-:W-:Y:S05]  /*4400*/  @P0 BRA `(.L_x_118) ;  /* 0x0000000000740947 */ /* 0x000fea0003800000 */
[----:B------:R-:W-:Y:S02]  /*4410*/  ISETP.GE.AND P0, PT, R7, -0x18, PT ;  /* 0xffffffe80700780c */ /* 0x000fe40003f06270 */
[----:B------:R-:W-:-:S11]  /*4420*/  LOP3.LUT R6, R6, 0x80000000, RZ, 0xc0, !PT ;  /* 0x8000000006067812 */ /* 0x000fd600078ec0ff */
[----:B------:R-:W-:Y:S05]  /*4430*/  @!P0 BRA `(.L_x_118) ;  /* 0x0000000000688947 */ /* 0x000fea0003800000 */
[CCC-:B------:R-:W-:Y:S01]  /*4440*/  FFMA.RZ R10, R15.reuse, R4.reuse, R23.reuse ;  /* 0x000000040f0a7223 */ /* 0x1c0fe2000000c017 */
[CCC-:B------:R-:W-:Y:S01]  /*4450*/  FFMA.RP R11, R15.reuse, R4.reuse, R23.reuse ;  /* 0x000000040f0b7223 */ /* 0x1c0fe20000008017 */
[----:B------:R-:W-:Y:S01]  /*4460*/  FFMA.RM R15, R15, R4, R23 ;  /* 0x000000040f0f7223 */ /* 0x000fe20000004017 */
[C---:B------:R-:W-:Y:S02]  /*4470*/  IADD3 R4, PT, PT, R7.reuse, 0x20, RZ ;  /* 0x0000002007047810 */ /* 0x040fe40007ffe0ff */
[----:B------:R-:W-:Y:S02]  /*4480*/  LOP3.LUT R10, R10, 0x7fffff, RZ, 0xc0, !PT ;  /* 0x007fffff0a0a7812 */ /* 0x000fe400078ec0ff */
[C---:B------:R-:W-:Y:S02]  /*4490*/  ISETP.NE.AND P4, PT, R7.reuse, RZ, PT ;  /* 0x000000ff0700720c */ /* 0x040fe40003f85270 */
[----:B------:R-:W-:Y:S02]  /*44a0*/  LOP3.LUT R10, R10, 0x800000, RZ, 0xfc, !PT ;  /* 0x008000000a0a7812 */ /* 0x000fe400078efcff */
[----:B------:R-:W-:-:S02]  /*44b0*/  ISETP.NE.AND P1, PT, R7, RZ, PT ;  /* 0x000000ff0700720c */ /* 0x000fc40003f25270 */
[----:B------:R-:W-:Y:S02]  /*44c0*/  IADD3 R7, PT, PT, -R7, RZ, RZ ;  /* 0x000000ff07077210 */ /* 0x000fe40007ffe1ff */
[----:B------:R-:W-:Y:S02]  /*44d0*/  SHF.L.U32 R4, R10, R4, RZ ;  /* 0x000000040a047219 */ /* 0x000fe400000006ff */
[----:B------:R-:W-:Y:S02]  /*44e0*/  FSETP.NEU.FTZ.AND P0, PT, R11, R15, PT ;  /* 0x0000000f0b00720b */ /* 0x000fe40003f1d000 */
[----:B------:R-:W-:Y:S02]  /*44f0*/  SEL R7, R7, RZ, P4 ;  /* 0x000000ff07077207 */ /* 0x000fe40002000000 */
[----:B------:R-:W-:Y:S02]  /*4500*/  ISETP.NE.AND P1, PT, R4, RZ, P1 ;  /* 0x000000ff0400720c */ /* 0x000fe40000f25270 */
[----:B------:R-:W-:-:S02]  /*4510*/  SHF.R.U32.HI R10, RZ, R7, R10 ;  /* 0x00000007ff0a7219 */ /* 0x000fc4000001160a */
[----:B------:R-:W-:Y:S02]  /*4520*/  PLOP3.LUT P0, PT, P0, P1, PT, 0xf8, 0x8f ;  /* 0x00000000008f781c */ /* 0x000fe40000703f70 */
[----:B------:R-:W-:Y:S02]  /*4530*/  SHF.R.U32.HI R7, RZ, 0x1, R10 ;  /* 0x00000001ff077819 */ /* 0x000fe4000001160a */
[----:B------:R-:W-:-:S04]  /*4540*/  SEL R4, RZ, 0x1, !P0 ;  /* 0x00000001ff047807 */ /* 0x000fc80004000000 */
[----:B------:R-:W-:-:S04]  /*4550*/  LOP3.LUT R4, R4, 0x1, R7, 0xf8, !PT ;  /* 0x0000000104047812 */ /* 0x000fc800078ef807 */
[----:B------:R-:W-:-:S04]  /*4560*/  LOP3.LUT R4, R4, R10, RZ, 0xc0, !PT ;  /* 0x0000000a04047212 */ /* 0x000fc800078ec0ff */
[----:B------:R-:W-:-:S04]  /*4570*/  IADD3 R7, PT, PT, R7, R4, RZ ;  /* 0x0000000407077210 */ /* 0x000fc80007ffe0ff */
[----:B------:R-:W-:Y:S01]  /*4580*/  LOP3.LUT R6, R7, R6, RZ, 0xfc, !PT ;  /* 0x0000000607067212 */ /* 0x000fe200078efcff */
[----:B------:R-:W-:Y:S06]  /*4590*/  BRA `(.L_x_118) ;  /* 0x0000000000107947 */ /* 0x000fec0003800000 */
.L_x_117:
[----:B------:R-:W-:-:S04]  /*45a0*/  LOP3.LUT R6, R6, 0x80000000, RZ, 0xc0, !PT ;  /* 0x8000000006067812 */ /* 0x000fc800078ec0ff */
[----:B------:R-:W-:Y:S01]  /*45b0*/  LOP3.LUT R6, R6, 0x7f800000, RZ, 0xfc, !PT ;  /* 0x7f80000006067812 */ /* 0x000fe200078efcff */
[----:B------:R-:W-:Y:S06]  /*45c0*/  BRA `(.L_x_118) ;  /* 0x0000000000047947 */ /* 0x000fec0003800000 */
.L_x_116:
[----:B------:R-:W-:-:S07]  /*45d0*/  IMAD R6, R11, 0x800000, R6 ;  /* 0x008000000b067824 */ /* 0x000fce00078e0206 */
.L_x_118:
[----:B------:R-:W-:Y:S05]  /*45e0*/  BSYNC.RECONVERGENT B4 ;  /* 0x0000000000047941 */ /* 0x000fea0003800200 */
.L_x_115:
[----:B------:R-:W-:Y:S01]  /*45f0*/  MOV R4, R6 ;  /* 0x0000000600047202 */ /* 0x000fe20000000f00 */
[----:B------:R-:W-:Y:S06]  /*4600*/  BRA `(.L_x_119) ;  /* 0x0000000000207947 */ /* 0x000fec0003800000 */
.L_x_114:
[----:B------:R-:W-:-:S04]  /*4610*/  LOP3.LUT R4, R21, 0x80000000, R4, 0x48, !PT ;  /* 0x8000000015047812 */ /* 0x000fc800078e4804 */
[----:B------:R-:W-:Y:S01]  /*4620*/  LOP3.LUT R4, R4, 0x7f800000, RZ, 0xfc, !PT ;  /* 0x7f80000004047812 */ /* 0x000fe200078efcff */
[----:B------:R-:W-:Y:S06]  /*4630*/  BRA `(.L_x_119) ;  /* 0x0000000000147947 */ /* 0x000fec0003800000 */
.L_x_113:
[----:B------:R-:W-:Y:S01]  /*4640*/  LOP3.LUT R4, R21, 0x80000000, R4, 0x48, !PT ;  /* 0x8000000015047812 */ /* 0x000fe200078e4804 */
[----:B------:R-:W-:Y:S06]  /*4650*/  BRA `(.L_x_119) ;  /* 0x00000000000c7947 */ /* 0x000fec0003800000 */
.L_x_112:
[----:B------:R-:W0:Y:S01]  /*4660*/  MUFU.RSQ R4, -QNAN ;  /* 0xffc0000000047908 */ /* 0x000e220000001400 */
[----:B------:R-:W-:Y:S05]  /*4670*/  BRA `(.L_x_119) ;  /* 0x0000000000047947 */ /* 0x000fea0003800000 */
.L_x_111:
[----:B------:R-:W-:-:S07]  /*4680*/  FADD.FTZ R4, R4, R21 ;  /* 0x0000001504047221 */ /* 0x000fce0000010000 */
.L_x_119:
[----:B------:R-:W-:Y:S05]  /*4690*/  BSYNC.RECONVERGENT B3 ;  /* 0x0000000000037941 */ /* 0x000fea0003800200 */
.L_x_109:
[----:B------:R-:W-:Y:S01]  /*46a0*/  HFMA2 R7, -RZ, RZ, 0, 0 ;  /* 0x00000000ff077431 */ /* 0x000fe200000001ff */
[----:B------:R-:W-:-:S04]  /*46b0*/  MOV R6, R5 ;  /* 0x0000000500067202 */ /* 0x000fc80000000f00 */
[----:B0-----:R-:W-:Y:S05]  /*46c0*/  RET.REL.NODEC R6 `(_Z24detect_pocket_signaturesPK6float3PKfiPK12ThermalVoxel4int3S_fP22ThermalPocketSignaturePiiff) ;  /* 0xffffffb8064c7950 */ /* 0x001fea0003c3ffff */
.L_x_120:
[----:B------:R-:W-:-:S00]  /*46d0*/  BRA `(.L_x_120) ;  /* 0xfffffffc00fc7947 */ /* 0x000fc0000383ffff */
[----:B------:R-:W-:-:S00]  /*46e0*/  NOP ;  /* 0x0000000000007918 */ /* 0x000fc00000000000 */
        /* <DEDUP_REMOVED lines=9> */
.L_x_225:


//--------------------- .text._Z20update_thermal_fieldP12ThermalVoxel4int3ffifPiS2_ --------------------------
	.section	.text._Z20update_thermal_fieldP12ThermalVoxel4int3ffifPiS2_,"ax",@progbits
	.align	128
        .global         _Z20update_thermal_fieldP12ThermalVoxel4int3ffifPiS2_
        .type           _Z20update_thermal_fieldP12ThermalVoxel4int3ffifPiS2_,@function
        .size           _Z20update_thermal_fieldP12ThermalVoxel4int3ffifPiS2_,(.L_x_227 - _Z20update_thermal_fieldP12ThermalVoxel4int3ffifPiS2_)
        .other          _Z20update_thermal_fieldP12ThermalVoxel4int3ffifPiS2_,@"STO_CUDA_ENTRY STV_DEFAULT"
_Z20update_thermal_fieldP12ThermalVoxel4int3ffifPiS2_:
.text._Z20update_thermal_fieldP12ThermalVoxel4int3ffifPiS2_:
[----:B------:R-:W-:Y:S01]  /*0000*/  LDC R1, c[0x0][0x37c] ;  /* 0x0000df00ff017b82 */ /* 0x000fe20000000800 */
[----:B------:R-:W0:Y:S07]  /*0010*/  S2R R5, SR_TID.Y ;  /* 0x0000000000057919 */ /* 0x000e2e0000002200 */
[----:B------:R-:W1:Y:S01]  /*0020*/  LDC R3, c[0x0][0x360] ;  /* 0x0000d800ff037b82 */ /* 0x000e620000000800 */
[----:B------:R-:W2:Y:S01]  /*0030*/  LDCU UR4, c[0x0][0x390] ;  /* 0x00007200ff0477ac */ /* 0x000ea20008000800 */
[----:B------:R-:W1:Y:S01]  /*0040*/  S2R R2, SR_TID.X ;  /* 0x0000000000027919 */ /* 0x000e620000002100 */
[----:B------:R-:W3:Y:S05]  /*0050*/  S2R R7, SR_TID.Z ;  /* 0x0000000000077919 */ /* 0x000eea0000002300 */
[----:B------:R-:W0:Y:S08]  /*0060*/  S2UR UR6, SR_CTAID.Y ;  /* 0x00000000000679c3 */ /* 0x000e300000002600 */
[----:B------:R-:W0:Y:S08]  /*0070*/  LDC R0, c[0x0][0x364] ;  /* 0x0000d900ff007b82 */ /* 0x000e300000000800 */
[----:B------:R-:W1:Y:S08]  /*0080*/  S2UR UR5, SR_CTAID.X ;  /* 0x00000000000579c3 */ /* 0x000e700000002500 */
[----:B------:R-:W4:Y:S08]  /*0090*/  LDC.64 R8, c[0x0][0x388] ;  /* 0x0000e200ff087b82 */ /* 0x000f300000000a00 */
[----:B------:R-:W3:Y:S01]  /*00a0*/  S2UR UR7, SR_CTAID.Z ;  /* 0x00000000000779c3 */ /* 0x000ee20000002700 */
[----:B0-----:R-:W-:-:S07]  /*00b0*/  IMAD R0, R0, UR6, R5 ;  /* 0x0000000600007c24 */ /* 0x001fce000f8e0205 */
[----:B------:R-:W3:Y:S01]  /*00c0*/  LDC R4, c[0x0][0x368] ;  /* 0x0000da00ff047b82 */ /* 0x000ee20000000800 */
[----:B-1----:R-:W-:Y:S01]  /*00d0*/  IMAD R3, R3, UR5, R2 ;  /* 0x0000000503037c24 */ /* 0x002fe2000f8e0202 */
[----:B----4-:R-:W-:-:S04]  /*00e0*/  ISETP.GE.AND P0, PT, R0, R9, PT ;  /* 0x000000090000720c */ /* 0x010fc80003f06270 */
[----:B------:R-:W-:Y:S01]  /*00f0*/  ISETP.GE.OR P0, PT, R3, R8, P0 ;  /* 0x000000080300720c */ /* 0x000fe20000706670 */
[----:B---3--:R-:W-:-:S05]  /*0100*/  IMAD R2, R4, UR7, R7 ;  /* 0x0000000704027c24 */ /* 0x008fca000f8e0207 */
[----:B--2---:R-:W-:-:S13]  /*0110*/  ISETP.GE.OR P0, PT, R2, UR4, P0 ;  /* 0x0000000402007c0c */ /* 0x004fda0008706670 */
[----:B------:R-:W-:Y:S05]  /*0120*/  @P0 EXIT ;  /* 0x000000000000094d */ /* 0x000fea0003800000 */
[----:B------:R-:W0:Y:S01]  /*0130*/  LDC.64 R10, c[0x0][0x380] ;  /* 0x0000e000ff0a7b82 */ /* 0x000e220000000a00 */
[----:B------:R-:W1:Y:S01]  /*0140*/  LDCU.64 UR6, c[0x0][0x358] ;  /* 0x00006b00ff0677ac */ /* 0x000e620008000a00 */
[----:B------:R-:W-:Y:S01]  /*0150*/  IADD3 R4, PT, PT, R8, -0x1, RZ ;  /* 0xffffffff08047810 */ /* 0x000fe20007ffe0ff */
[----:B------:R-:W-:Y:S01]  /*0160*/  IMAD R7, R2, R9, R0 ;  /* 0x0000000902077224 */ /* 0x000fe200078e0200 */
[----:B------:R-:W-:Y:S01]  /*0170*/  IADD3 R5, PT, PT, R9, -0x1, RZ ;  /* 0xffffffff09057810 */ /* 0x000fe20007ffe0ff */
[----:B------:R-:W-:Y:S01]  /*0180*/  UIADD3 UR4, UPT, UPT, UR4, -0x1, URZ ;  /* 0xffffffff04047890 */ /* 0x000fe2000fffe0ff */
[----:B------:R-:W-:Y:S01]  /*0190*/  ISETP.GE.AND P0, PT, R3, R4, PT ;  /* 0x000000040300720c */ /* 0x000fe20003f06270 */
[----:B------:R-:W-:Y:S01]  /*01a0*/  IMAD R7, R7, R8, R3 ;  /* 0x0000000807077224 */ /* 0x000fe200078e0203 */
[C---:B------:R-:W-:Y:S01]  /*01b0*/  ISETP.NE.AND P3, PT, R0.reuse, RZ, PT ;  /* 0x000000ff0000720c */ /* 0x040fe20003f65270 */
[----:B------:R-:W2:Y:S01]  /*01c0*/  LDC R23, c[0x0][0x394] ;  /* 0x0000e500ff177b82 */ /* 0x000ea20000000800 */
[----:B------:R-:W-:-:S02]  /*01d0*/  ISETP.GE.U32.AND P2, PT, R0, R5, PT ;  /* 0x000000050000720c */ /* 0x000fc40003f46070 */
[----:B------:R-:W-:Y:S02]  /*01e0*/  ISETP.GE.AND P1, PT, R3, 0x1, PT ;  /* 0x000000010300780c */ /* 0x000fe40003f26270 */
[C---:B------:R-:W-:Y:S02]  /*01f0*/  ISETP.GE.U32.AND P4, PT, R2.reuse, UR4, PT ;  /* 0x0000000402007c0c */ /* 0x040fe4000bf86070 */
[----:B------:R-:W-:Y:S01]  /*0200*/  ISETP.NE.AND P5, PT, R2, RZ, PT ;  /* 0x000000ff0200720c */ /* 0x000fe20003fa5270 */
[----:B------:R-:W-:Y:S02]  /*0210*/  IMAD R2, R9, R8, RZ ;  /* 0x0000000809027224 */ /* 0x000fe400078e02ff */
[----:B0-----:R-:W-:-:S05]  /*0220*/  IMAD.WIDE R4, R7, 0x38, R10 ;  /* 0x0000003807047825 */ /* 0x001fca00078e020a */
[----:B-1----:R-:W3:Y:S01]  /*0230*/  LDG.E R0, desc[UR6][R4.64] ;  /* 0x0000000604007981 */ /* 0x002ee2000c1e1900 */
[----:B------:R-:W-:-:S03]  /*0240*/  @P3 IMAD.IADD R9, R7, 0x1, -R8 ;  /* 0x0000000107093824 */ /* 0x000fc600078e0a08 */
[----:B------:R-:W4:Y:S01]  /*0250*/  @!P0 LDG.E R16, desc[UR6][R4.64+0x38] ;  /* 0x0000380604108981 */ /* 0x000f22000c1e1900 */
[----:B------:R-:W-:Y:S01]  /*0260*/  @!P2 IMAD.WIDE R12, R8, 0x38, R4 ;  /* 0x00000038080ca825 */ /* 0x000fe200078e0204 */
[----:B------:R-:W-:Y:S02]  /*0270*/  @!P4 IADD3 R21, PT, PT, R7, R2, RZ ;  /* 0x000000020715c210 */ /* 0x000fe40007ffe0ff */
[----:B------:R-:W5:Y:S01]  /*0280*/  @P1 LDG.E R15, desc[UR6][R4.64+-0x38] ;  /* 0xffffc806040f1981 */ /* 0x000f62000c1e1900 */
[----:B------:R-:W-:-:S03]  /*0290*/  @P3 IMAD.WIDE R8, R9, 0x38, R10 ;  /* 0x0000003809083825 */ /* 0x000fc600078e020a */
[----:B------:R-:W5:Y:S01]  /*02a0*/  @!P2 LDG.E R19, desc[UR6][R12.64] ;  /* 0x000000060c13a981 */ /* 0x000f62000c1e1900 */
[----:B------:R-:W-:Y:S01]  /*02b0*/  @P5 IADD3 R3, PT, PT, R7, -R2, RZ ;  /* 0x8000000207035210 */ /* 0x000fe20007ffe0ff */
[--C-:B------:R-:W-:Y:S02]  /*02c0*/  @!P4 IMAD.WIDE R20, R21, 0x38, R10.reuse ;  /* 0x000000381514c825 */ /* 0x100fe400078e020a */
[----:B------:R-:W5:Y:S02]  /*02d0*/  @P3 LDG.E R8, desc[UR6][R8.64] ;  /* 0x0000000608083981 */ /* 0x000f64000c1e1900 */
[----:B------:R-:W-:Y:S02]  /*02e0*/  @P5 IMAD.WIDE R10, R3, 0x38, R10 ;  /* 0x00000038030a5825 */ /* 0x000fe400078e020a */
[----:B------:R-:W5:Y:S04]  /*02f0*/  @!P4 LDG.E R17, desc[UR6][R20.64] ;  /* 0x000000061411c981 */ /* 0x000f68000c1e1900 */
[----:B------:R3:W5:Y:S01]  /*0300*/  @P5 LDG.E R6, desc[UR6][R10.64] ;  /* 0x000000060a065981 */ /* 0x000762000c1e1900 */
[----:B--2---:R-:W-:Y:S01]  /*0310*/  FMUL R23, R23, R23 ;  /* 0x0000001717177220 */ /* 0x004fe20000400000 */
[----:B------:R-:W-:Y:S03]  /*0320*/  BSSY.RECONVERGENT B0, `(.L_x_121) ;  /* 0x000001c000007945 */ /* 0x000fe60003800200 */
[----:B------:R-:W0:Y:S01]  /*0330*/  MUFU.RCP R14, R23 ;  /* 0x00000017000e7308 */ /* 0x000e220000001000 */
[----:B---3--:R-:W-:-:S02]  /*0340*/  @P5 MOV R11, R0 ;  /* 0x00000000000b5202 */ /* 0x008fc40000000f00 */
[-C--:B------:R-:W-:Y:S01]  /*0350*/  @!P5 MOV R11, R0.reuse ;  /* 0x00000000000bd202 */ /* 0x080fe20000000f00 */
[----:B------:R-:W-:Y:S01]  /*0360*/  @P0 IMAD.MOV.U32 R16, RZ, RZ, R0 ;  /* 0x000000ffff100224 */ /* 0x000fe200078e0000 */
[----:B------:R-:W-:-:S03]  /*0370*/  @!P1 MOV R15, R0 ;  /* 0x00000000000f9202 */ /* 0x000fc60000000f00 */
[----:B----4-:R-:W-:Y:S01]  /*0380*/  FADD R12, RZ, R16 ;  /* 0x00000010ff0c7221 */ /* 0x010fe20000000000 */
[----:B------:R-:W-:-:S03]  /*0390*/  @P2 MOV R19, R0 ;  /* 0x0000000000132202 */ /* 0x000fc60000000f00 */
[----:B-----5:R-:W-:Y:S01]  /*03a0*/  FADD R12, R12, R15 ;  /* 0x0000000f0c0c7221 */ /* 0x020fe20000000000 */
[----:B------:R-:W-:-:S03]  /*03b0*/  @!P3 IMAD.MOV.U32 R8, RZ, RZ, R0 ;  /* 0x000000ffff08b224 */ /* 0x000fc600078e0000 */
[----:B------:R-:W-:Y:S01]  /*03c0*/  FADD R3, R12, R19 ;  /* 0x000000130c037221 */ /* 0x000fe20000000000 */
[----:B------:R-:W-:-:S03]  /*03d0*/  @P4 MOV R17, R0 ;  /* 0x0000000000114202 */ /* 0x000fc60000000f00 */
[----:B------:R-:W-:Y:S01]  /*03e0*/  FADD R10, R3, R8 ;  /* 0x00000008030a7221 */ /* 0x000fe20000000000 */
[----:B------:R-:W-:-:S03]  /*03f0*/  @!P5 IMAD.MOV.U32 R6, RZ, RZ, R0 ;  /* 0x000000ffff06d224 */ /* 0x000fc600078e0000 */
[----:B------:R-:W-:-:S04]  /*0400*/  FADD R3, R10, R17 ;  /* 0x000000110a037221 */ /* 0x000fc80000000000 */
[----:B------:R-:W-:Y:S01]  /*0410*/  FADD R0, R3, R6 ;  /* 0x0000000603007221 */ /* 0x000fe20000000000 */
[----:B0-----:R-:W-:-:S03]  /*0420*/  FFMA R3, -R23, R14, 1 ;  /* 0x3f80000017037423 */ /* 0x001fc6000000010e */
[----:B------:R-:W-:Y:S01]  /*0430*/  FFMA R0, R11, -6, R0 ;  /* 0xc0c000000b007823 */ /* 0x000fe20000000000 */
[----:B------:R-:W-:-:S03]  /*0440*/  FFMA R3, R14, R3, R14 ;  /* 0x000000030e037223 */ /* 0x000fc6000000000e */
[----:B------:R-:W0:Y:S01]  /*0450*/  FCHK P0, R0, R23 ;  /* 0x0000001700007302 */ /* 0x000e220000000000 */
[----:B------:R-:W-:-:S04]  /*0460*/  FFMA R10, R0, R3, RZ ;  /* 0x00000003000a7223 */ /* 0x000fc800000000ff */
[----:B------:R-:W-:-:S04]  /*0470*/  FFMA R9, -R23, R10, R0 ;  /* 0x0000000a17097223 */ /* 0x000fc80000000100 */
[----:B------:R-:W-:Y:S01]  /*0480*/  FFMA R9, R3, R9, R10 ;  /* 0x0000000903097223 */ /* 0x000fe2000000000a */
[----:B0-----:R-:W-:Y:S06]  /*0490*/  @!P0 BRA `(.L_x_122) ;  /* 0x0000000000108947 */ /* 0x001fec0003800000 */
[----:B------:R-:W-:Y:S02]  /*04a0*/  MOV R3, R23 ;  /* 0x0000001700037202 */ /* 0x000fe40000000f00 */
[----:B------:R-:W-:-:S07]  /*04b0*/  MOV R12, 0x4d0 ;  /* 0x000004d0000c7802 */ /* 0x000fce0000000f00 */
[----:B------:R-:W-:Y:S05]  /*04c0*/  CALL.REL.NOINC `($__internal_4_$__cuda_sm3x_div_rn_noftz_f32_slowpath) ;  /* 0x0000000c00e87944 */ /* 0x000fea0003c00000 */
[----:B------:R-:W-:-:S07]  /*04d0*/  IMAD.MOV.U32 R9, RZ, RZ, R18 ;  /* 0x000000ffff097224 */ /* 0x000fce00078e0012 */
.L_x_122:
[----:B------:R-:W-:Y:S05]  /*04e0*/  BSYNC.RECONVERGENT B0 ;  /* 0x0000000000007941 */ /* 0x000fea0003800200 */
.L_x_121:
[----:B------:R-:W2:Y:S01]  /*04f0*/  LDG.E R10, desc[UR6][R4.64+0x4] ;  /* 0x00000406040a7981 */ /* 0x000ea2000c1e1900 */
[----:B------:R-:W0:Y:S01]  /*0500*/  LDC R3, c[0x0][0x394] ;  /* 0x0000e500ff037b82 */ /* 0x000e220000000800 */
[----:B------:R-:W1:Y:S01]  /*0510*/  LDCU UR4, c[0x0][0x3a0] ;  /* 0x00007400ff0477ac */ /* 0x000e620008000800 */
[----:B------:R-:W-:Y:S01]  /*0520*/  BSSY.RECONVERGENT B0, `(.L_x_123) ;  /* 0x0000014000007945 */ /* 0x000fe20003800200 */
[----:B------:R-:W3:Y:S01]  /*0530*/  LDCU UR5, c[0x0][0x398] ;  /* 0x00007300ff0577ac */ /* 0x000ee20008000800 */
[----:B-1----:R-:W-:-:S04]  /*0540*/  FMUL R0, R9, UR4 ;  /* 0x0000000409007c20 */ /* 0x002fc80008400000 */
[----:B---3--:R-:W-:Y:S01]  /*0550*/  FFMA R11, R0, UR5, R11 ;  /* 0x00000005000b7c23 */ /* 0x008fe2000800000b */
[----:B0-----:R-:W-:Y:S01]  /*0560*/  FADD R3, R3, R3 ;  /* 0x0000000303037221 */ /* 0x001fe20000000000 */
[----:B------:R-:W-:-:S03]  /*0570*/  FADD R0, -R15, R16 ;  /* 0x000000100f007221 */ /* 0x000fc60000000100 */
[----:B------:R-:W0:Y:S01]  /*0580*/  MUFU.RCP R12, R3 ;  /* 0x00000003000c7308 */ /* 0x000e220000001000 */
[----:B------:R1:W-:Y:S07]  /*0590*/  STG.E desc[UR6][R4.64], R11 ;  /* 0x0000000b04007986 */ /* 0x0003ee000c101906 */
[----:B------:R-:W3:Y:S01]  /*05a0*/  FCHK P0, R0, R3 ;  /* 0x0000000300007302 */ /* 0x000ee20000000000 */
[----:B0-----:R-:W-:-:S04]  /*05b0*/  FFMA R13, -R3, R12, 1 ;  /* 0x3f800000030d7423 */ /* 0x001fc8000000010c */
[----:B------:R-:W-:Y:S01]  /*05c0*/  FFMA R13, R12, R13, R12 ;  /* 0x0000000d0c0d7223 */ /* 0x000fe2000000000c */
[----:B--2---:R-:W-:-:S03]  /*05d0*/  FADD R9, R11, -R10 ;  /* 0x8000000a0b097221 */ /* 0x004fc60000000000 */
[----:B------:R-:W-:Y:S02]  /*05e0*/  FFMA R10, R0, R13, RZ ;  /* 0x0000000d000a7223 */ /* 0x000fe400000000ff */
[----:B------:R1:W-:Y:S02]  /*05f0*/  STG.E desc[UR6][R4.64+0x8], R9 ;  /* 0x0000080904007986 */ /* 0x0003e4000c101906 */
[----:B------:R-:W-:-:S04]  /*0600*/  FFMA R15, -R3, R10, R0 ;  /* 0x0000000a030f7223 */ /* 0x000fc80000000100 */
[----:B------:R-:W-:Y:S01]  /*0610*/  FFMA R15, R13, R15, R10 ;  /* 0x0000000f0d0f7223 */ /* 0x000fe2000000000a */
[----:B---3--:R-:W-:Y:S06]  /*0620*/  @!P0 BRA `(.L_x_124) ;  /* 0x00000000000c8947 */ /* 0x008fec0003800000 */
[----:B------:R-:W-:-:S07]  /*0630*/  MOV R12, 0x650 ;  /* 0x00000650000c7802 */ /* 0x000fce0000000f00 */
[----:B-1----:R-:W-:Y:S05]  /*0640*/  CALL.REL.NOINC `($__internal_4_$__cuda_sm3x_div_rn_noftz_f32_slowpath) ;  /* 0x0000000c00887944 */ /* 0x002fea0003c00000 */
[----:B------:R-:W-:-:S07]  /*0650*/  MOV R15, R18 ;  /* 0x00000012000f7202 */ /* 0x000fce0000000f00 */
.L_x_124:
[----:B------:R-:W-:Y:S05]  /*0660*/  BSYNC.RECONVERGENT B0 ;  /* 0x0000000000007941 */ /* 0x000fea0003800200 */
.L_x_123:
[----:B------:R-:W0:Y:S01]  /*0670*/  MUFU.RCP R0, R3 ;  /* 0x0000000300007308 */ /* 0x000e220000001000 */
[----:B------:R-:W-:Y:S01]  /*0680*/  FADD R10, -R8, R19 ;  /* 0x00000013080a7221 */ /* 0x000fe20000000100 */
[----:B------:R2:W-:Y:S01]  /*0690*/  STG.E desc[UR6][R4.64+0x10], R15 ;  /* 0x0000100f04007986 */ /* 0x0005e2000c101906 */
[----:B------:R-:W-:Y:S05]  /*06a0*/  BSSY.RECONVERGENT B0, `(.L_x_125) ;  /* 0x000000c000007945 */ /* 0x000fea0003800200 */
[----:B------:R-:W3:Y:S01]  /*06b0*/  FCHK P0, R10, R3 ;  /* 0x000000030a007302 */ /* 0x000ee20000000000 */
[----:B0-----:R-:W-:-:S04]  /*06c0*/  FFMA R13, -R3, R0, 1 ;  /* 0x3f800000030d7423 */ /* 0x001fc80000000100 */
[----:B------:R-:W-:-:S04]  /*06d0*/  FFMA R0, R0, R13, R0 ;  /* 0x0000000d00007223 */ /* 0x000fc80000000000 */
[----:B------:R-:W-:-:S04]  /*06e0*/  FFMA R19, R0, R10, RZ ;  /* 0x0000000a00137223 */ /* 0x000fc800000000ff */
[----:B------:R-:W-:-:S04]  /*06f0*/  FFMA R8, -R3, R19, R10 ;  /* 0x0000001303087223 */ /* 0x000fc8000000010a */
[----:B------:R-:W-:Y:S01]  /*0700*/  FFMA R19, R0, R8, R19 ;  /* 0x0000000800137223 */ /* 0x000fe20000000013 */
[----:B--23--:R-:W-:Y:S06]  /*0710*/  @!P0 BRA `(.L_x_126) ;  /* 0x0000000000108947 */ /* 0x00cfec0003800000 */
[----:B------:R-:W-:Y:S02]  /*0720*/  MOV R0, R10 ;  /* 0x0000000a00007202 */ /* 0x000fe40000000f00 */
[----:B------:R-:W-:-:S07]  /*0730*/  MOV R12, 0x750 ;  /* 0x00000750000c7802 */ /* 0x000fce0000000f00 */
[----:B-1----:R-:W-:Y:S05]  /*0740*/  CALL.REL.NOINC `($__internal_4_$__cuda_sm3x_div_rn_noftz_f32_slowpath) ;  /* 0x0000000c00487944 */ /* 0x002fea0003c00000 */
[----:B------:R-:W-:-:S07]  /*0750*/  IMAD.MOV.U32 R19, RZ, RZ, R18 ;  /* 0x000000ffff137224 */ /* 0x000fce00078e0012 */
.L_x_126:
[----:B------:R-:W-:Y:S05]  /*0760*/  BSYNC.RECONVERGENT B0 ;  /* 0x0000000000007941 */ /* 0x000fea0003800200 */
.L_x_125:
        /* <DEDUP_REMOVED lines=14> */
[----:B------:R-:W-:-:S07]  /*0850*/  MOV R17, R18 ;  /* 0x0000001200117202 */ /* 0x000fce0000000f00 */
.L_x_128:
[----:B------:R-:W-:Y:S05]  /*0860*/  BSYNC.RECONVERGENT B0 ;  /* 0x0000000000007941 */ /* 0x000fea0003800200 */
.L_x_127:
[----:B------:R-:W-:Y:S01]  /*0870*/  FMUL R0, R19, R19 ;  /* 0x0000001313007220 */ /* 0x000fe20000400000 */
[----:B------:R0:W-:Y:S01]  /*0880*/  STG.E desc[UR6][R4.64+0x18], R17 ;  /* 0x0000181104007986 */ /* 0x0001e2000c101906 */
[----:B------:R-:W-:Y:S02]  /*0890*/  BSSY.RECONVERGENT B0, `(.L_x_129) ;  /* 0x000000e000007945 */ /* 0x000fe40003800200 */
[----:B------:R-:W-:-:S04]  /*08a0*/  FFMA R0, R15, R15, R0 ;  /* 0x0000000f0f007223 */ /* 0x000fc80000000000 */
[----:B------:R-:W-:-:S04]  /*08b0*/  FFMA R8, R17, R17, R0 ;  /* 0x0000001111087223 */ /* 0x000fc80000000000 */
[----:B------:R-:W-:Y:S01]  /*08c0*/  VIADD R0, R8, 0xf3000000 ;  /* 0xf300000008007836 */ /* 0x000fe20000000000 */
[----:B------:R0:W2:Y:S04]  /*08d0*/  MUFU.RSQ R13, R8 ;  /* 0x00000008000d7308 */ /* 0x0000a80000001400 */
[----:B------:R-:W-:-:S13]  /*08e0*/  ISETP.GT.U32.AND P0, PT, R0, 0x727fffff, PT ;  /* 0x727fffff0000780c */ /* 0x000fda0003f04070 */
[----:B0-2---:R-:W-:Y:S05]  /*08f0*/  @!P0 BRA `(.L_x_130) ;  /* 0x00000000000c8947 */ /* 0x005fea0003800000 */
[----:B------:R-:W-:-:S07]  /*0900*/  MOV R12, 0x920 ;  /* 0x00000920000c7802 */ /* 0x000fce0000000f00 */
[----:B-1----:R-:W-:Y:S05]  /*0910*/  CALL.REL.NOINC `($__internal_3_$__cuda_sm20_sqrt_rn_f32_slowpath) ;  /* 0x00000008007c7944 */ /* 0x002fea0003c00000 */
[----:B------:R-:W-:Y:S05]  /*0920*/  BRA `(.L_x_131) ;  /* 0x0000000000107947 */ /* 0x000fea0003800000 */
.L_x_130:
[----:B------:R-:W-:Y:S01]  /*0930*/  FMUL.FTZ R3, R8, R13 ;  /* 0x0000000d08037220 */ /* 0x000fe20000410000 */
[----:B------:R-:W-:-:S03]  /*0940*/  FMUL.FTZ R6, R13, 0.5 ;  /* 0x3f0000000d067820 */ /* 0x000fc60000410000 */
[----:B------:R-:W-:-:S04]  /*0950*/  FFMA R0, -R3, R3, R8 ;  /* 0x0000000303007223 */ /* 0x000fc80000000108 */
[----:B------:R-:W-:-:S07]  /*0960*/  FFMA R3, R0, R6, R3 ;  /* 0x0000000600037223 */ /* 0x000fce0000000003 */
.L_x_131:
[----:B------:R-:W-:Y:S05]  /*0970*/  BSYNC.RECONVERGENT B0 ;  /* 0x0000000000007941 */ /* 0x000fea0003800200 */
.L_x_129:
[----:B------:R0:W-:Y:S01]  /*0980*/  STG.E desc[UR6][R4.64+0xc], R3 ;  /* 0x00000c0304007986 */ /* 0x0001e2000c101906 */
[----:B------:R-:W-:Y:S01]  /*0990*/  FSETP.GT.AND P0, PT, R3, 1.00000001335143196e-10, PT ;  /* 0x2edbe6ff0300780b */ /* 0x000fe20003f04000 */
[----:B------:R-:W-:-:S12]  /*09a0*/  BSSY.RECONVERGENT B0, `(.L_x_132) ;  /* 0x000002f000007945 */ /* 0x000fd80003800200 */
[----:B0-----:R-:W-:Y:S05]  /*09b0*/  @!P0 BRA `(.L_x_133) ;  /* 0x0000000000b48947 */ /* 0x001fea0003800000 */
[----:B------:R-:W0:Y:S01]  /*09c0*/  MUFU.RCP R0, R3 ;  /* 0x0000000300007308 */ /* 0x000e220000001000 */
[----:B------:R-:W-:Y:S07]  /*09d0*/  BSSY.RECONVERGENT B1, `(.L_x_134) ;  /* 0x000000c000017945 */ /* 0x000fee0003800200 */
[----:B------:R-:W2:Y:S01]  /*09e0*/  FCHK P0, R15, R3 ;  /* 0x000000030f007302 */ /* 0x000ea20000000000 */
[----:B0-----:R-:W-:-:S04]  /*09f0*/  FFMA R13, R0, -R3, 1 ;  /* 0x3f800000000d7423 */ /* 0x001fc80000000803 */
[----:B------:R-:W-:-:S04]  /*0a00*/  FFMA R0, R0, R13, R0 ;  /* 0x0000000d00007223 */ /* 0x000fc80000000000 */
[----:B------:R-:W-:-:S04]  /*0a10*/  FFMA R6, R0, R15, RZ ;  /* 0x0000000f00067223 */ /* 0x000fc800000000ff */
[----:B------:R-:W-:-:S04]  /*0a20*/  FFMA R13, R6, -R3, R15 ;  /* 0x80000003060d7223 */ /* 0x000fc8000000000f */
[----:B------:R-:W-:Y:S01]  /*0a30*/  FFMA R13, R0, R13, R6 ;  /* 0x0000000d000d7223 */ /* 0x000fe20000000006 */
[----:B--2---:R-:W-:Y:S06]  /*0a40*/  @!P0 BRA `(.L_x_135) ;  /* 0x0000000000108947 */ /* 0x004fec0003800000 */
[----:B------:R-:W-:Y:S02]  /*0a50*/  MOV R0, R15 ;  /* 0x0000000f00007202 */ /* 0x000fe40000000f00 */
[----:B------:R-:W-:-:S07]  /*0a60*/  MOV R12, 0xa80 ;  /* 0x00000a80000c7802 */ /* 0x000fce0000000f00 */
[----:B-1----:R-:W-:Y:S05]  /*0a70*/  CALL.REL.NOINC `($__internal_4_$__cuda_sm3x_div_rn_noftz_f32_slowpath) ;  /* 0x00000008007c7944 */ /* 0x002fea0003c00000 */
[----:B------:R-:W-:-:S07]  /*0a80*/  MOV R13, R18 ;  /* 0x00000012000d7202 */ /* 0x000fce0000000f00 */
.L_x_135:
[----:B------:R-:W-:Y:S05]  /*0a90*/  BSYNC.RECONVERGENT B1 ;  /* 0x0000000000017941 */ /* 0x000fea0003800200 */
.L_x_134:
[----:B------:R-:W0:Y:S01]  /*0aa0*/  MUFU.RCP R0, R3 ;  /* 0x0000000300007308 */ /* 0x000e220000001000 */
[----:B------:R2:W-:Y:S01]  /*0ab0*/  STG.E desc[UR6][R4.64+0x10], R13 ;  /* 0x0000100d04007986 */ /* 0x0005e2000c101906 */
[----:B------:R-:W-:Y:S06]  /*0ac0*/  BSSY.RECONVERGENT B1, `(.L_x_136) ;  /* 0x000000c000017945 */ /* 0x000fec0003800200 */
[----:B------:R-:W3:Y:S01]  /*0ad0*/  FCHK P0, R19, R3 ;  /* 0x0000000313007302 */ /* 0x000ee20000000000 */
[----:B0-----:R-:W-:-:S04]  /*0ae0*/  FFMA R15, R0, -R3, 1 ;  /* 0x3f800000000f7423 */ /* 0x001fc80000000803 */
[----:B------:R-:W-:-:S04]  /*0af0*/  FFMA R0, R0, R15, R0 ;  /* 0x0000000f00007223 */ /* 0x000fc80000000000 */
[----:B------:R-:W-:-:S04]  /*0b00*/  FFMA R6, R0, R19, RZ ;  /* 0x0000001300067223 */ /* 0x000fc800000000ff */
[----:B------:R-:W-:-:S04]  /*0b10*/  FFMA R15, R6, -R3, R19 ;  /* 0x80000003060f7223 */ /* 0x000fc80000000013 */
[----:B------:R-:W-:Y:S01]  /*0b20*/  FFMA R15, R0, R15, R6 ;  /* 0x0000000f000f7223 */ /* 0x000fe20000000006 */
[----:B--23--:R-:W-:Y:S06]  /*0b30*/  @!P0 BRA `(.L_x_137) ;  /* 0x0000000000108947 */ /* 0x00cfec0003800000 */
[----:B------:R-:W-:Y:S01]  /*0b40*/  IMAD.MOV.U32 R0, RZ, RZ, R19 ;  /* 0x000000ffff007224 */ /* 0x000fe200078e0013 */
[----:B------:R-:W-:-:S07]  /*0b50*/  MOV R12, 0xb70 ;  /* 0x00000b70000c7802 */ /* 0x000fce0000000f00 */
[----:B-1----:R-:W-:Y:S05]  /*0b60*/  CALL.REL.NOINC `($__internal_4_$__cuda_sm3x_div_rn_noftz_f32_slowpath) ;  /* 0x0000000800407944 */ /* 0x002fea0003c00000 */
[----:B------:R-:W-:-:S07]  /*0b70*/  MOV R15, R18 ;  /* 0x00000012000f7202 */ /* 0x000fce0000000f00 */
.L_x_137:
[----:B------:R-:W-:Y:S05]  /*0b80*/  BSYNC.RECONVERGENT B1 ;  /* 0x0000000000017941 */ /* 0x000fea0003800200 */
.L_x_136:
        /* <DEDUP_REMOVED lines=10> */
[----:B------:R-:W-:Y:S02]  /*0c30*/  MOV R0, R17 ;  /* 0x0000001100007202 */ /* 0x000fe40000000f00 */
[----:B------:R-:W-:-:S07]  /*0c40*/  MOV R12, 0xc60 ;  /* 0x00000c60000c7802 */ /* 0x000fce0000000f00 */
[----:B-1----:R-:W-:Y:S05]  /*0c50*/  CALL.REL.NOINC `($__internal_4_$__cuda_sm3x_div_rn_noftz_f32_slowpath) ;  /* 0x0000000800047944 */ /* 0x002fea0003c00000 */
[----:B------:R-:W-:-:S07]  /*0c60*/  IMAD.MOV.U32 R13, RZ, RZ, R18 ;  /* 0x000000ffff0d7224 */ /* 0x000fce00078e0012 */
.L_x_139:
[----:B------:R-:W-:Y:S05]  /*0c70*/  BSYNC.RECONVERGENT B1 ;  /* 0x0000000000017941 */ /* 0x000fea0003800200 */
.L_x_138:
[----:B------:R0:W-:Y:S02]  /*0c80*/  STG.E desc[UR6][R4.64+0x18], R13 ;  /* 0x0000180d04007986 */ /* 0x0001e4000c101906 */
.L_x_133:
[----:B------:R-:W-:Y:S05]  /*0c90*/  BSYNC.RECONVERGENT B0 ;  /* 0x0000000000007941 */ /* 0x000fea0003800200 */
.L_x_132:
[----:B------:R-:W2:Y:S01]  /*0ca0*/  LDG.E R0, desc[UR6][R4.64+0x1c] ;  /* 0x00001c0604007981 */ /* 0x000ea2000c1e1900 */
[----:B------:R-:W0:Y:S03]  /*0cb0*/  LDCU UR4, c[0x0][0x398] ;  /* 0x00007300ff0477ac */ /* 0x000e260008000800 */
[----:B------:R-:W3:Y:S01]  /*0cc0*/  LDG.E.U8 R8, desc[UR6][R4.64+0x34] ;  /* 0x0000340604087981 */ /* 0x000ee2000c1e1100 */
[C---:B------:R-:W-:Y:S01]  /*0cd0*/  FADD R6, R11.reuse, -273.149993896484375 ;  /* 0xc38893330b067421 */ /* 0x040fe20000000000 */
[----:B------:R-:W-:Y:S01]  /*0ce0*/  FSETP.GT.AND P1, PT, R11, 273.149993896484375, PT ;  /* 0x438893330b00780b */ /* 0x000fe20003f24000 */
[----:B------:R-:W-:Y:S02]  /*0cf0*/  BSSY.RECONVERGENT B0, `(.L_x_140) ;  /* 0x0000014000007945 */ /* 0x000fe40003800200 */
[----:B------:R-:W-:-:S04]  /*0d00*/  FMUL R6, R6, 0.0099999997764825820923 ;  /* 0x3c23d70a06067820 */ /* 0x000fc80000400000 */
[----:B0-----:R-:W-:-:S05]  /*0d10*/  FMUL R13, R6, UR4 ;  /* 0x00000004060d7c20 */ /* 0x001fca0008400000 */
[C---:B--2---:R-:W-:Y:S02]  /*0d20*/  FMNMX R13, R0.reuse, R13, PT ;  /* 0x0000000d000d7209 */ /* 0x044fe40003800000 */
[----:B------:R-:W-:Y:S02]  /*0d30*/  FSETP.GTU.AND P0, PT, R0, RZ, PT ;  /* 0x000000ff0000720b */ /* 0x000fe40003f0c000 */
[----:B-1----:R-:W-:Y:S02]  /*0d40*/  FSEL R11, R13, RZ, P1 ;  /* 0x000000ff0d0b7208 */ /* 0x002fe40000800000 */
[----:B---3--:R-:W-:Y:S02]  /*0d50*/  ISETP.NE.AND P1, PT, R8, RZ, PT ;  /* 0x000000ff0800720c */ /* 0x008fe40003f25270 */
[----:B------:R-:W-:-:S04]  /*0d60*/  FSEL R11, R11, RZ, P0 ;  /* 0x000000ff0b0b7208 */ /* 0x000fc80000000000 */
[C---:B------:R-:W-:Y:S01]  /*0d70*/  FSETP.GEU.AND P0, PT, R0.reuse, R11, PT ;  /* 0x0000000b0000720b */ /* 0x040fe20003f0e000 */
[----:B------:R-:W-:Y:S01]  /*0d80*/  FADD R6, R0, -R11 ;  /* 0x8000000b00067221 */ /* 0x000fe20000000000 */
[----:B------:R0:W-:Y:S04]  /*0d90*/  STG.E desc[UR6][R4.64+0x20], R11 ;  /* 0x0000200b04007986 */ /* 0x0001e8000c101906 */
[----:B------:R-:W-:-:S05]  /*0da0*/  FSEL R13, R6, RZ, P0 ;  /* 0x000000ff060d7208 */ /* 0x000fca0000000000 */
[----:B------:R0:W-:Y:S01]  /*0db0*/  STG.E desc[UR6][R4.64+0x1c], R13 ;  /* 0x00001c0d04007986 */ /* 0x0001e2000c101906 */
[----:B------:R-:W-:Y:S05]  /*0dc0*/  @!P1 BRA `(.L_x_141) ;  /* 0x0000000000189947 */ /* 0x000fea0003800000 */
[----:B------:R-:W2:Y:S01]  /*0dd0*/  LDG.E R0, desc[UR6][R4.64+0x2c] ;  /* 0x00002c0604007981 */ /* 0x000ea2000c1e1900 */
[----:B------:R-:W2:Y:S02]  /*0de0*/  LDCU UR4, c[0x0][0x39c] ;  /* 0x00007380ff0477ac */ /* 0x000ea40008000800 */
[----:B--2---:R-:W-:-:S04]  /*0df0*/  IADD3 R0, PT, PT, -R0, UR4, RZ ;  /* 0x0000000400007c10 */ /* 0x004fc8000fffe1ff */
[----:B------:R-:W-:-:S13]  /*0e00*/  ISETP.GE.AND P0, PT, R0, 0x6, PT ;  /* 0x000000060000780c */ /* 0x000fda0003f06270 */
[----:B------:R-:W-:Y:S05]  /*0e10*/  @!P0 EXIT ;  /* 0x000000000000894d */ /* 0x000fea0003800000 */
[----:B------:R1:W-:Y:S02]  /*0e20*/  STG.E.U8 desc[UR6][R4.64+0x34], RZ ;  /* 0x000034ff04007986 */ /* 0x0003e4000c101106 */
.L_x_141:
[----:B------:R-:W-:Y:S05]  /*0e30*/  BSYNC.RECONVERGENT B0 ;  /* 0x0000000000007941 */ /* 0x000fea0003800200 */
.L_x_140:
[----:B0-----:R-:W-:Y:S01]  /*0e40*/  HFMA2 R13, -RZ, RZ, 3.390625, 0 ;  /* 0x42c80000ff0d7431 */ /* 0x001fe200000001ff */
[----:B------:R-:W-:Y:S01]  /*0e50*/  MOV R0, 0x3c23d70a ;  /* 0x3c23d70a00007802 */ /* 0x000fe20000000f00 */
[----:B------:R-:W0:Y:S01]  /*0e60*/  FCHK P0, R3, 0.0099999997764825820923 ;  /* 0x3c23d70a03007902 */ /* 0x000e220000000000 */
[----:B------:R-:W-:Y:S03]  /*0e70*/  BSSY.RECONVERGENT B0, `(.L_x_142) ;  /* 0x000000c000007945 */ /* 0x000fe60003800200 */
[----:B------:R-:W-:-:S04]  /*0e80*/  FFMA R0, R13, -R0, 1 ;  /* 0x3f8000000d007423 */ /* 0x000fc80000000800 */
[----:B------:R-:W-:-:S04]  /*0e90*/  FFMA R0, R0, R13, 100 ;  /* 0x42c8000000007423 */ /* 0x000fc8000000000d */
[----:B------:R-:W-:-:S04]  /*0ea0*/  FFMA R6, R0, R3, RZ ;  /* 0x0000000300067223 */ /* 0x000fc800000000ff */
[----:B------:R-:W-:-:S04]  /*0eb0*/  FFMA R13, R6, -0.0099999997764825820923, R3 ;  /* 0xbc23d70a060d7823 */ /* 0x000fc80000000003 */
[----:B------:R-:W-:Y:S01]  /*0ec0*/  FFMA R6, R0, R13, R6 ;  /* 0x0000000d00067223 */ /* 0x000fe20000000006 */
[----:B0-----:R-:W-:Y:S06]  /*0ed0*/  @!P0 BRA `(.L_x_143) ;  /* 0x0000000000148947 */ /* 0x001fec0003800000 */
[----:B------:R-:W-:Y:S01]  /*0ee0*/  MOV R0, R3 ;  /* 0x0000000300007202 */ /* 0x000fe20000000f00 */
[----:B------:R-:W-:Y:S01]  /*0ef0*/  IMAD.MOV.U32 R3, RZ, RZ, 0x3c23d70a ;  /* 0x3c23d70aff037424 */ /* 0x000fe200078e00ff */
[----:B------:R-:W-:-:S07]  /*0f00*/  MOV R12, 0xf20 ;  /* 0x00000f20000c7802 */ /* 0x000fce0000000f00 */
[----:B-1----:R-:W-:Y:S05]  /*0f10*/  CALL.REL.NOINC `($__internal_4_$__cuda_sm3x_div_rn_noftz_f32_slowpath) ;  /* 0x0000000400547944 */ /* 0x002fea0003c00000 */
[----:B------:R-:W-:-:S07]  /*0f20*/  MOV R6, R18 ;  /* 0x0000001200067202 */ /* 0x000fce0000000f00 */
.L_x_143:
[----:B------:R-:W-:Y:S05]  /*0f30*/  BSYNC.RECONVERGENT B0 ;  /* 0x0000000000007941 */ /* 0x000fea0003800200 */
.L_x_142:
[----:B------:R-:W0:Y:S01]  /*0f40*/  LDC R10, c[0x0][0x398] ;  /* 0x0000e600ff0a7b82 */ /* 0x000e220000000800 */
[----:B------:R-:W-:Y:S01]  /*0f50*/  HFMA2 R3, -RZ, RZ, 1.44921875, -19.203125 ;  /* 0x3dcccccdff037431 */ /* 0x000fe200000001ff */
[----:B------:R-:W-:Y:S01]  /*0f60*/  MOV R0, 0x41200000 ;  /* 0x4120000000007802 */ /* 0x000fe20000000f00 */
[----:B------:R-:W-:Y:S01]  /*0f70*/  FFMA R6, |R9|, 2, R6 ;  /* 0x4000000009067823 */ /* 0x000fe20000000206 */
[----:B------:R-:W-:-:S03]  /*0f80*/  FSETP.GT.AND P0, PT, R11, 0.0010000000474974513054, PT ;  /* 0x3a83126f0b00780b */ /* 0x000fc60003f04000 */
[----:B------:R-:W-:-:S04]  /*0f90*/  FFMA R0, -R3, R0, 1 ;  /* 0x3f80000003007423 */ /* 0x000fc80000000100 */
[----:B------:R-:W-:-:S06]  /*0fa0*/  FFMA R0, R0, -R3, -0.10000000149011611938 ;  /* 0xbdcccccd00007423 */ /* 0x000fcc0000000803 */
[----:B------:R-:W-:Y:S01]  /*0fb0*/  @P0 FFMA R6, R11, 10, R6 ;  /* 0x412000000b060823 */ /* 0x000fe20000000006 */
[----:B0-----:R-:W0:Y:S01]  /*0fc0*/  FCHK P1, R10, -10 ;  /* 0xc12000000a007902 */ /* 0x001e220000020000 */
[----:B------:R-:W-:-:S04]  /*0fd0*/  FFMA R3, R0, R10, RZ ;  /* 0x0000000a00037223 */ /* 0x000fc800000000ff */
[----:B------:R-:W-:-:S04]  /*0fe0*/  FFMA R8, R3, 10, R10 ;  /* 0x4120000003087823 */ /* 0x000fc8000000000a */
[----:B------:R-:W-:Y:S01]  /*0ff0*/  FFMA R0, R0, R8, R3 ;  /* 0x0000000800007223 */ /* 0x000fe20000000003 */
[----:B0-----:R-:W-:Y:S06]  /*1000*/  @!P1 BRA `(.L_x_144) ;  /* 0x0000000000189947 */ /* 0x001fec0003800000 */
[----:B------:R-:W0:Y:S01]  /*1010*/  LDCU UR4, c[0x0][0x398] ;  /* 0x00007300ff0477ac */ /* 0x000e220008000800 */
[----:B------:R-:W-:Y:S01]  /*1020*/  IMAD.MOV.U32 R3, RZ, RZ, -0x3ee00000 ;  /* 0xc1200000ff037424 */ /* 0x000fe200078e00ff */
[----:B------:R-:W-:Y:S02]  /*1030*/  MOV R12, 0x1060 ;  /* 0x00001060000c7802 */ /* 0x000fe40000000f00 */
[----:B0-----:R-:W-:-:S07]  /*1040*/  MOV R0, UR4 ;  /* 0x0000000400007c02 */ /* 0x001fce0008000f00 */
[----:B-1----:R-:W-:Y:S05]  /*1050*/  CALL.REL.NOINC `($__internal_4_$__cuda_sm3x_div_rn_noftz_f32_slowpath) ;  /* 0x0000000400047944 */ /* 0x002fea0003c00000 */
[----:B------:R-:W-:-:S07]  /*1060*/  MOV R0, R18 ;  /* 0x0000001200007202 */ /* 0x000fce0000000f00 */
.L_x_144:
[----:B------:R-:W2:Y:S01]  /*1070*/  LDG.E R11, desc[UR6][R4.64+0x30] ;  /* 0x00003006040b7981 */ /* 0x000ea2000c1e1900 */
[----:B------:R-:W-:Y:S01]  /*1080*/  MOV R3, 0x3bbb989d ;  /* 0x3bbb989d00037802 */ /* 0x000fe20000000f00 */
[----:B------:R-:W-:-:S04]  /*1090*/  IMAD.MOV.U32 R8, RZ, RZ, 0x437c0000 ;  /* 0x437c0000ff087424 */ /* 0x000fc800078e00ff */
[----:B------:R-:W-:-:S04]  /*10a0*/  FFMA.SAT R3, R0, R3, 0.5 ;  /* 0x3f00000000037423 */ /* 0x000fc80000002003 */
[----:B------:R-:W-:-:S04]  /*10b0*/  FFMA.RM R3, R3, R8, 12582913 ;  /* 0x4b40000103037423 */ /* 0x000fc80000004008 */
[C---:B------:R-:W-:Y:S01]  /*10c0*/  FADD R9, R3.reuse, -12583039 ;  /* 0xcb40007f03097421 */ /* 0x040fe20000000000 */
[----:B------:R-:W-:-:S03]  /*10d0*/  SHF.L.U32 R3, R3, 0x17, RZ ;  /* 0x0000001703037819 */ /* 0x000fc600000006ff */
[----:B------:R-:W-:-:S04]  /*10e0*/  FFMA R9, R0, 1.4426950216293334961, -R9 ;  /* 0x3fb8aa3b00097823 */ /* 0x000fc80000000809 */
[----:B------:R-:W-:-:S04]  /*10f0*/  FFMA R9, R0, 1.925963033500011079e-08, R9 ;  /* 0x32a5706000097823 */ /* 0x000fc80000000009 */
[----:B------:R-:W0:Y:S02]  /*1100*/  MUFU.EX2 R0, R9 ;  /* 0x0000000900007308 */ /* 0x000e240000000800 */
[----:B0-----:R-:W-:-:S04]  /*1110*/  FMUL R0, R3, R0 ;  /* 0x0000000003007220 */ /* 0x001fc80000400000 */
[----:B------:R-:W-:-:S04]  /*1120*/  FADD R3, -R0, 1 ;  /* 0x3f80000000037421 */ /* 0x000fc80000000100 */
[----:B------:R-:W-:-:S04]  /*1130*/  FMUL R3, R6, R3 ;  /* 0x0000000306037220 */ /* 0x000fc80000400000 */
[----:B--2---:R-:W-:-:S05]  /*1140*/  FFMA R3, R0, R11, R3 ;  /* 0x0000000b00037223 */ /* 0x004fca0000000003 */
[----:B------:R-:W-:Y:S01]  /*1150*/  FSETP.GE.AND P0, PT, R3, 0.050000000745058059692, PT ;  /* 0x3d4ccccd0300780b */ /* 0x000fe20003f06000 */
[----:B------:R0:W-:-:S12]  /*1160*/  STG.E desc[UR6][R4.64+0x30], R3 ;  /* 0x0000300304007986 */ /* 0x0001d8000c101906 */
[----:B0-----:R-:W-:Y:S05]  /*1170*/  @!P0 EXIT ;  /* 0x000000000000894d */ /* 0x001fea0003800000 */
[----:B------:R-:W0:Y:S01]  /*1180*/  S2R R11, SR_LANEID ;  /* 0x00000000000b7919 */ /* 0x000e220000000000 */
[----:B------:R-:W-:Y:S01]  /*1190*/  VOTEU.ANY UR4, UPT, PT ;  /* 0x0000000000047886 */ /* 0x000fe200038e0100 */
[----:B------:R-:W2:Y:S01]  /*11a0*/  LDC R13, c[0x0][0x39c] ;  /* 0x0000e700ff0d7b82 */ /* 0x000ea20000000800 */
[----:B------:R-:W0:Y:S01]  /*11b0*/  FLO.U32 R0, UR4 ;  /* 0x0000000400007d00 */ /* 0x000e2200080e0000 */
[----:B------:R-:W-:Y:S01]  /*11c0*/  HFMA2 R10, -RZ, RZ, 0, 5.9604644775390625e-08 ;  /* 0x00000001ff0a7431 */ /* 0x000fe200000001ff */
[----:B------:R-:W-:Y:S01]  /*11d0*/  STG.E desc[UR6][R4.64+0x30], RZ ;  /* 0x000030ff04007986 */ /* 0x000fe2000c101906 */
[----:B------:R-:W3:Y:S04]  /*11e0*/  LDCU UR5, c[0x0][0x390] ;  /* 0x00007200ff0577ac */ /* 0x000ee80008000800 */
[----:B------:R-:W4:Y:S01]  /*11f0*/  LDC.64 R8, c[0x0][0x3b0] ;  /* 0x0000ec00ff087b82 */ /* 0x000f220000000a00 */
[----:B------:R-:W4:Y:S01]  /*1200*/  POPC R3, UR4 ;  /* 0x0000000400037d09 */ /* 0x000f220008000000 */
[----:B------:R-:W-:Y:S04]  /*1210*/  STG.E.U8 desc[UR6][R4.64+0x34], R10 ;  /* 0x0000340a04007986 */ /* 0x000fe8000c101106 */
[----:B--2---:R-:W-:Y:S01]  /*1220*/  STG.E desc[UR6][R4.64+0x2c], R13 ;  /* 0x00002c0d04007986 */ /* 0x004fe2000c101906 */
[----:B0-----:R-:W-:-:S13]  /*1230*/  ISETP.EQ.U32.AND P0, PT, R0, R11, PT ;  /* 0x0000000b0000720c */ /* 0x001fda0003f02070 */
[----:B----4-:R-:W2:Y:S01]  /*1240*/  @P0 ATOMG.E.ADD.STRONG.GPU PT, R3, desc[UR6][R8.64], R3 ;  /* 0x80000003080309a8 */ /* 0x010ea200081ef106 */
[----:B---3--:R-:W-:Y:S01]  /*1250*/  IMAD R2, R2, UR5, RZ ;  /* 0x0000000502027c24 */ /* 0x008fe2000f8e02ff */
[----:B------:R-:W0:Y:S02]  /*1260*/  S2R R6, SR_LTMASK ;  /* 0x0000000000067919 */ /* 0x000e240000003900 */
[----:B0-----:R-:W-:-:S06]  /*1270*/  LOP3.LUT R6, R6, UR4, RZ, 0xc0, !PT ;  /* 0x0000000406067c12 */ /* 0x001fcc000f8ec0ff */
[----:B------:R-:W0:Y:S01]  /*1280*/  POPC R6, R6 ;  /* 0x0000000600067309 */ /* 0x000e220000000000 */
[----:B--2---:R-:W0:Y:S02]  /*1290*/  SHFL.IDX PT, R11, R3, R0, 0x1f ;  /* 0x00001f00030b7589 */ /* 0x004e2400000e0000 */
[----:B0-----:R-:W-:-:S04]  /*12a0*/  IADD3 R11, PT, PT, R11, R6, RZ ;  /* 0x000000060b0b7210 */ /* 0x001fc80007ffe0ff */
[----:B------:R-:W-:-:S13]  /*12b0*/  ISETP.GE.AND P0, PT, R11, R2, PT ;  /* 0x000000020b00720c */ /* 0x000fda0003f06270 */
[----:B------:R-:W-:Y:S05]  /*12c0*/  @P0 EXIT ;  /* 0x000000000000094d */ /* 0x000fea0003800000 */
[----:B------:R-:W0:Y:S02]  /*12d0*/  LDC.64 R2, c[0x0][0x3a8] ;  /* 0x0000ea00ff027b82 */ /* 0x000e240000000a00 */
[----:B0-----:R-:W-:-:S05]  /*12e0*/  IMAD.WIDE R2, R11, 0x4, R2 ;  /* 0x000000040b027825 */ /* 0x001fca00078e0202 */
[----:B------:R-:W-:Y:S01]  /*12f0*/  STG.E desc[UR6][R2.64], R7 ;  /* 0x0000000702007986 */ /* 0x000fe2000c101906 */
[----:B------:R-:W-:Y:S05]  /*1300*/  EXIT ;  /* 0x000000000000794d */ /* 0x000fea0003800000 */
        .weak           $__internal_3_$__cuda_sm20_sqrt_rn_f32_slowpath
        .type           $__internal_3_$__cuda_sm20_sqrt_rn_f32_slowpath,@function
        .size           $__internal_3_$__cuda_sm20_sqrt_rn_f32_slowpath,($__internal_4_$__cuda_sm3x_div_rn_noftz_f32_slowpath - $__internal_3_$__cuda_sm20_sqrt_rn_f32_slowpath)
$__internal_3_$__cuda_sm20_sqrt_rn_f32_slowpath:
[----:B------:R-:W-:-:S13]  /*1310*/  LOP3.LUT P0, RZ, R8, 0x7fffffff, RZ, 0xc0, !PT ;  /* 0x7fffffff08ff7812 */ /* 0x000fda000780c0ff */
[----:B------:R-:W-:Y:S01]  /*1320*/  @!P0 IMAD.MOV.U32 R3, RZ, RZ, R8 ;  /* 0x000000ffff038224 */ /* 0x000fe200078e0008 */
[----:B------:R-:W-:Y:S06]  /*1330*/  @!P0 BRA `(.L_x_145) ;  /* 0x0000000000448947 */ /* 0x000fec0003800000 */
[----:B------:R-:W-:Y:S02]  /*1340*/  FSETP.GEU.FTZ.AND P0, PT, R8, RZ, PT ;  /* 0x000000ff0800720b */ /* 0x000fe40003f1e000 */
[----:B------:R-:W-:-:S11]  /*1350*/  MOV R0, R8 ;  /* 0x0000000800007202 */ /* 0x000fd60000000f00 */
        /* <DEDUP_REMOVED lines=9> */
[----:B------:R-:W-:Y:S01]  /*13f0*/  @P0 FMUL.FTZ R10, R3, 0.5 ;  /* 0x3f000000030a0820 */ /* 0x000fe20000410000 */
[----:B------:R-:W-:Y:S02]  /*1400*/  @!P0 MOV R3, R0 ;  /* 0x0000000000038202 */ /* 0x000fe40000000f00 */
[----:B------:R-:W-:-:S04]  /*1410*/  @P0 FADD.FTZ R8, -R13, -RZ ;  /* 0x800000ff0d080221 */ /* 0x000fc80000010100 */
[----:B------:R-:W-:-:S04]  /*1420*/  @P0 FFMA R8, R13, R8, R6 ;  /* 0x000000080d080223 */ /* 0x000fc80000000006 */
[----:B------:R-:W-:-:S04]  /*1430*/  @P0 FFMA R8, R8, R10, R13 ;  /* 0x0000000a08080223 */ /* 0x000fc8000000000d */
[----:B------:R-:W-:-:S07]  /*1440*/  @P0 FMUL.FTZ R3, R8, 2.3283064365386962891e-10 ;  /* 0x2f80000008030820 */ /* 0x000fce0000410000 */
.L_x_145:
[----:B------:R-:W-:-:S04]  /*1450*/  IMAD.MOV.U32 R13, RZ, RZ, 0x0 ;  /* 0x00000000ff0d7424 */ /* 0x000fc800078e00ff */
[----:B------:R-:W-:Y:S05]  /*1460*/  RET.REL.NODEC R12 `(_Z20update_thermal_fieldP12ThermalVoxel4int3ffifPiS2_) ;  /* 0xffffffe80ce47950 */ /* 0x000fea0003c3ffff */
        .weak           $__internal_4_$__cuda_sm3x_div_rn_noftz_f32_slowpath
        .type           $__internal_4_$__cuda_sm3x_div_rn_noftz_f32_slowpath,@function
        .size           $__internal_4_$__cuda_sm3x_div_rn_noftz_f32_slowpath,(.L_x_227 - $__internal_4_$__cuda_sm3x_div_rn_noftz_f32_slowpath)
$__internal_4_$__cuda_sm3x_div_rn_noftz_f32_slowpath:
[----:B------:R-:W-:Y:S01]  /*1470*/  SHF.R.U32.HI R10, RZ, 0x17, R3 ;  /* 0x00000017ff0a7819 */ /* 0x000fe20000011603 */
[----:B------:R-:W-:Y:S01]  /*1480*/  BSSY.RECONVERGENT B2, `(.L_x_146) ;  /* 0x0000065000027945 */ /* 0x000fe20003800200 */
[----:B------:R-:W-:Y:S02]  /*1490*/  SHF.R.U32.HI R23, RZ, 0x17, R0 ;  /* 0x00000017ff177819 */ /* 0x000fe40000011600 */
[----:B------:R-:W-:Y:S02]  /*14a0*/  LOP3.LUT R10, R10, 0xff, RZ, 0xc0, !PT ;  /* 0x000000ff0a0a7812 */ /* 0x000fe400078ec0ff */
[----:B------:R-:W-:Y:S02]  /*14b0*/  LOP3.LUT R23, R23, 0xff, RZ, 0xc0, !PT ;  /* 0x000000ff17177812 */ /* 0x000fe400078ec0ff */
[----:B------:R-:W-:Y:S02]  /*14c0*/  IADD3 R14, PT, PT, R10, -0x1, RZ ;  /* 0xffffffff0a0e7810 */ /* 0x000fe40007ffe0ff */
[----:B------:R-:W-:-:S02]  /*14d0*/  IADD3 R13, PT, PT, R23, -0x1, RZ ;  /* 0xffffffff170d7810 */ /* 0x000fc40007ffe0ff */
[----:B------:R-:W-:Y:S02]  /*14e0*/  ISETP.GT.U32.AND P0, PT, R14, 0xfd, PT ;  /* 0x000000fd0e00780c */ /* 0x000fe40003f04070 */
[----:B------:R-:W-:Y:S02]  /*14f0*/  MOV R21, R3 ;  /* 0x0000000300157202 */ /* 0x000fe40000000f00 */
        /* <DEDUP_REMOVED lines=19> */
[----:B------:R-:W-:-:S04]  /*1630*/  IADD3 R13, PT, PT, R23, -0x1, RZ ;  /* 0xffffffff170d7810 */ /* 0x000fc80007ffe0ff */
[----:B------:R-:W-:Y:S02]  /*1640*/  ISETP.GE.AND P0, PT, R13, RZ, PT ;  /* 0x000000ff0d00720c */ /* 0x000fe40003f06270 */
[----:B------:R-:W-:-:S04]  /*1650*/  IADD3 R13, PT, PT, R10, -0x1, RZ ;  /* 0xffffffff0a0d7810 */ /* 0x000fc80007ffe0ff */
[----:B------:R-:W-:-:S07]  /*1660*/  ISETP.GE.AND P1, PT, R13, RZ, PT ;  /* 0x000000ff0d00720c */ /* 0x000fce0003f26270 */
[----:B------:R-:W-:Y:S01]  /*1670*/  @P0 MOV R13, RZ ;  /* 0x000000ff000d0202 */ /* 0x000fe20000000f00 */
[----:B------:R-:W-:Y:S02]  /*1680*/  @!P0 IMAD.MOV.U32 R13, RZ, RZ, -0x40 ;  /* 0xffffffc0ff0d8424 */ /* 0x000fe400078e00ff */
[----:B------:R-:W-:-:S03]  /*1690*/  @!P0 FFMA R0, R0, 1.84467440737095516160e+19, RZ ;  /* 0x5f80000000008823 */ /* 0x000fc600000000ff */
[----:B------:R-:W-:Y:S01]  /*16a0*/  @!P1 FFMA R21, R3, 1.84467440737095516160e+19, RZ ;  /* 0x5f80000003159823 */ /* 0x000fe200000000ff */
[----:B------:R-:W-:-:S07]  /*16b0*/  @!P1 IADD3 R13, PT, PT, R13, 0x40, RZ ;  /* 0x000000400d0d9810 */ /* 0x000fce0007ffe0ff */
.L_x_147:
[----:B------:R-:W-:Y:S01]  /*16c0*/  LEA R14, R10, 0xc0800000, 0x17 ;  /* 0xc08000000a0e7811 */ /* 0x000fe200078eb8ff */
[----:B------:R-:W-:Y:S01]  /*16d0*/  BSSY.RECONVERGENT B3, `(.L_x_152) ;  /* 0x0000036000037945 */ /* 0x000fe20003800200 */
[----:B------:R-:W-:Y:S02]  /*16e0*/  IADD3 R23, PT, PT, R23, -0x7f, RZ ;  /* 0xffffff8117177810 */ /* 0x000fe40007ffe0ff */
[----:B------:R-:W-:-:S03]  /*16f0*/  IADD3 R20, PT, PT, -R14, R21, RZ ;  /* 0x000000150e147210 */ /* 0x000fc60007ffe1ff */
[C---:B------:R-:W-:Y:S01]  /*1700*/  IMAD R0, R23.reuse, -0x800000, R0 ;  /* 0xff80000017007824 */ /* 0x040fe200078e0200 */
[----:B------:R0:W1:Y:S01]  /*1710*/  MUFU.RCP R14, R20 ;  /* 0x00000014000e7308 */ /* 0x0000620000001000 */
[----:B------:R-:W-:Y:S01]  /*1720*/  FADD.FTZ R25, -R20, -RZ ;  /* 0x800000ff14197221 */ /* 0x000fe20000010100 */
[----:B0-----:R-:W-:-:S05]  /*1730*/  IADD3 R20, PT, PT, R23, 0x7f, -R10 ;  /* 0x0000007f17147810 */ /* 0x001fca0007ffe80a */
[----:B------:R-:W-:Y:S02]  /*1740*/  IMAD.IADD R13, R20, 0x1, R13 ;  /* 0x00000001140d7824 */ /* 0x000fe400078e020d */
        /* <DEDUP_REMOVED lines=9> */
[----:B------:R-:W-:-:S04]  /*17e0*/  IADD3 R10, PT, PT, R10, R13, RZ ;  /* 0x0000000d0a0a7210 */ /* 0x000fc80007ffe0ff */
[----:B------:R-:W-:-:S04]  /*17f0*/  IADD3 R20, PT, PT, R10, -0x1, RZ ;  /* 0xffffffff0a147810 */ /* 0x000fc80007ffe0ff */
        /* <DEDUP_REMOVED lines=12> */
[----:B------:R-:W-:Y:S02]  /*18c0*/  IADD3 R21, PT, PT, R10, 0x20, RZ ;  /* 0x000000200a157810 */ /* 0x000fe40007ffe0ff */
[----:B------:R-:W-:Y:S02]  /*18d0*/  LOP3.LUT R20, R20, 0x7fffff, RZ, 0xc0, !PT ;  /* 0x007fffff14147812 */ /* 0x000fe400078ec0ff */
[----:B------:R-:W-:Y:S02]  /*18e0*/  ISETP.NE.AND P2, PT, R10, RZ, PT ;  /* 0x000000ff0a00720c */ /* 0x000fe40003f45270 */
[----:B------:R-:W-:Y:S02]  /*18f0*/  LOP3.LUT R20, R20, 0x800000, RZ, 0xfc, !PT ;  /* 0x0080000014147812 */ /* 0x000fe400078efcff */
[----:B------:R-:W-:Y:S01]  /*1900*/  ISETP.NE.AND P1, PT, R10, RZ, PT ;  /* 0x000000ff0a00720c */ /* 0x000fe20003f25270 */
[----:B------:R-:W-:Y:S01]  /*1910*/  IMAD.MOV R10, RZ, RZ, -R10 ;  /* 0x000000ffff0a7224 */ /* 0x000fe200078e0a0a */
[----:B------:R-:W-:-:S02]  /*1920*/  SHF.L.U32 R21, R20, R21, RZ ;  /* 0x0000001514157219 */ /* 0x000fc400000006ff */
[----:B------:R-:W-:Y:S02]  /*1930*/  FSETP.NEU.FTZ.AND P0, PT, R13, R0, PT ;  /* 0x000000000d00720b */ /* 0x000fe40003f1d000 */
[----:B------:R-:W-:Y:S02]  /*1940*/  SEL R13, R10, RZ, P2 ;  /* 0x000000ff0a0d7207 */ /* 0x000fe40001000000 */
[----:B------:R-:W-:Y:S02]  /*1950*/  ISETP.NE.AND P1, PT, R21, RZ, P1 ;  /* 0x000000ff1500720c */ /* 0x000fe40000f25270 */
[----:B------:R-:W-:Y:S02]  /*1960*/  SHF.R.U32.HI R13, RZ, R13, R20 ;  /* 0x0000000dff0d7219 */ /* 0x000fe40000011614 */
[----:B------:R-:W-:Y:S02]  /*1970*/  PLOP3.LUT P0, PT, P0, P1, PT, 0xf8, 0x8f ;  /* 0x00000000008f781c */ /* 0x000fe40000703f70 */
[----:B------:R-:W-:-:S02]  /*1980*/  SHF.R.U32.HI R21, RZ, 0x1, R13 ;  /* 0x00000001ff157819 */ /* 0x000fc4000001160d */
[----:B------:R-:W-:-:S04]  /*1990*/  SEL R0, RZ, 0x1, !P0 ;  /* 0x00000001ff007807 */ /* 0x000fc80004000000 */
[----:B------:R-:W-:-:S04]  /*19a0*/  LOP3.LUT R0, R0, 0x1, R21, 0xf8, !PT ;  /* 0x0000000100007812 */ /* 0x000fc800078ef815 */
[----:B------:R-:W-:-:S04]  /*19b0*/  LOP3.LUT R0, R0, R13, RZ, 0xc0, !PT ;  /* 0x0000000d00007212 */ /* 0x000fc800078ec0ff */
[----:B------:R-:W-:-:S04]  /*19c0*/  IADD3 R21, PT, PT, R21, R0, RZ ;  /* 0x0000000015157210 */ /* 0x000fc80007ffe0ff */
[----:B------:R-:W-:Y:S01]  /*19d0*/  LOP3.LUT R18, R21, R18, RZ, 0xfc, !PT ;  /* 0x0000001215127212 */ /* 0x000fe200078efcff */
[----:B------:R-:W-:Y:S06]  /*19e0*/  BRA `(.L_x_155) ;  /* 0x0000000000107947 */ /* 0x000fec0003800000 */
.L_x_154:
[----:B------:R-:W-:-:S04]  /*19f0*/  LOP3.LUT R18, R18, 0x80000000, RZ, 0xc0, !PT ;  /* 0x8000000012127812 */ /* 0x000fc800078ec0ff */
[----:B------:R-:W-:Y:S01]  /*1a00*/  LOP3.LUT R18, R18, 0x7f800000, RZ, 0xfc, !PT ;  /* 0x7f80000012127812 */ /* 0x000fe200078efcff */
[----:B------:R-:W-:Y:S06]  /*1a10*/  BRA `(.L_x_155) ;  /* 0x0000000000047947 */ /* 0x000fec0003800000 */
.L_x_153:
[----:B------:R-:W-:-:S07]  /*1a20*/  LEA R18, R13, R18, 0x17 ;  /* 0x000000120d127211 */ /* 0x000fce00078eb8ff */
.L_x_155:
[----:B------:R-:W-:Y:S05]  /*1a30*/  BSYNC.RECONVERGENT B3 ;  /* 0x0000000000037941 */ /* 0x000fea0003800200 */
.L_x_152:
[----:B------:R-:W-:Y:S05]  /*1a40*/  BRA `(.L_x_156) ;  /* 0x0000000000207947 */ /* 0x000fea0003800000 */
.L_x_151:
[----:B------:R-:W-:-:S04]  /*1a50*/  LOP3.LUT R0, R21, 0x80000000, R0, 0x48, !PT ;  /* 0x8000000015007812 */ /* 0x000fc800078e4800 */
[----:B------:R-:W-:Y:S01]  /*1a60*/  LOP3.LUT R18, R0, 0x7f800000, RZ, 0xfc, !PT ;  /* 0x7f80000000127812 */ /* 0x000fe200078efcff */
[----:B------:R-:W-:Y:S06]  /*1a70*/  BRA `(.L_x_156) ;  /* 0x0000000000147947 */ /* 0x000fec0003800000 */
.L_x_150:
[----:B------:R-:W-:Y:S01]  /*1a80*/  LOP3.LUT R18, R21, 0x80000000, R0, 0x48, !PT ;  /* 0x8000000015127812 */ /* 0x000fe200078e4800 */
[----:B------:R-:W-:Y:S06]  /*1a90*/  BRA `(.L_x_156) ;  /* 0x00000000000c7947 */ /* 0x000fec0003800000 */
.L_x_149:
[----:B------:R-:W0:Y:S01]  /*1aa0*/  MUFU.RSQ R18, -QNAN ;  /* 0xffc0000000127908 */ /* 0x000e220000001400 */
[----:B------:R-:W-:Y:S05]  /*1ab0*/  BRA `(.L_x_156) ;  /* 0x0000000000047947 */ /* 0x000fea0003800000 */
.L_x_148:
[----:B------:R-:W-:-:S07]  /*1ac0*/  FADD.FTZ R18, R0, R3 ;  /* 0x0000000300127221 */ /* 0x000fce0000010000 */
.L_x_156:
[----:B------:R-:W-:Y:S05]  /*1ad0*/  BSYNC.RECONVERGENT B2 ;  /* 0x0000000000027941 */ /* 0x000fea0003800200 */
.L_x_146:
[----:B------:R-:W-:-:S04]  /*1ae0*/  HFMA2 R13, -RZ, RZ, 0, 0 ;  /* 0x00000000ff0d7431 */ /* 0x000fc800000001ff */
[----:B0-----:R-:W-:Y:S05]  /*1af0*/  RET.REL.NODEC R12 `(_Z20update_thermal_fieldP12ThermalVoxel4int3ffifPiS2_) ;  /* 0xffffffe40c407950 */ /* 0x001fea0003c3ffff */
.L_x_157:
        /* <DEDUP_REMOVED lines=16> */
.L_x_227:


//--------------------- .text._Z22apply_uv_probe_thermal6float3ffffPKS_PKiPKfiP12ThermalVoxel4int3S_fP12UVProbeEventPi --------------------------
	.section	.text._Z22apply_uv_probe_thermal6float3ffffPKS_PKiPKfiP12ThermalVoxel4int3S_fP12UVProbeEventPi,"ax",@progbits
	.align	128
        .global         _Z22apply_uv_probe_thermal6float3ffffPKS_PKiPKfiP12ThermalVoxel4int3S_fP12UVProbeEventPi
        .type           _Z22apply_uv_probe_thermal6float3ffffPKS_PKiPKfiP12ThermalVoxel4int3S_fP12UVProbeEventPi,@function
        .size           _Z22apply_uv_probe_thermal6float3ffffPKS_PKiPKfiP12ThermalVoxel4int3S_fP12UVProbeEventPi,(.L_x_229 - _Z22apply_uv_probe_thermal6float3ffffPKS_PKiPKfiP12ThermalVoxel4int3S_fP12UVProbeEventPi)
        .other          _Z22apply_uv_probe_thermal6float3ffffPKS_PKiPKfiP12ThermalVoxel4int3S_fP12UVProbeEventPi,@"STO_CUDA_ENTRY STV_DEFAULT"
_Z22apply_uv_probe_thermal6float3ffffPKS_PKiPKfiP12ThermalVoxel4int3S_fP12UVProbeEventPi:
.text._Z22apply_uv_probe_thermal6float3ffffPKS_PKiPKfiP12ThermalVoxel4int3S_fP12UVProbeEventPi:
[----:B------:R-:W-:Y:S01]  /*0000*/  LDC R1, c[0x0][0x37c] ;  /* 0x0000df00ff017b82 */ /* 0x000fe20000000800 */
[----:B------:R-:W0:Y:S07]  /*0010*/  S2R R2, SR_TID.X ;  /* 0x0000000000027919 */ /* 0x000e2e0000002100 */
[----:B------:R-:W1:Y:S01]  /*0020*/  S2UR UR4, SR_CTAID.X ;  /* 0x00000000000479c3 */ /* 0x000e620000002500 */
[----:B------:R-:W2:Y:S01]  /*0030*/  LDCU UR5, c[0x0][0x3b8] ;  /* 0x00007700ff0577ac */ /* 0x000ea20008000800 */
[----:B------:R-:W3:Y:S06]  /*0040*/  LDCU.64 UR6, c[0x0][0x358] ;  /* 0x00006b00ff0677ac */ /* 0x000eec0008000a00 */
[----:B------:R-:W1:Y:S01]  /*0050*/  LDC R5, c[0x0][0x360] ;  /* 0x0000d800ff057b82 */ /* 0x000e620000000800 */
[----:B0-----:R-:W-:-:S13]  /*0060*/  ISETP.NE.AND P0, PT, R2, RZ, PT ;  /* 0x000000ff0200720c */ /* 0x001fda0003f05270 */
[----:B------:R-:W0:Y:S01]  /*0070*/  @!P0 S2R R3, SR_CgaCtaId ;  /* 0x0000000000038919 */ /* 0x000e220000008800 */
[----:B------:R-:W-:-:S04]  /*0080*/  @!P0 MOV R0, 0x400 ;  /* 0x0000040000008802 */ /* 0x000fc80000000f00 */
[----:B0-----:R-:W-:Y:S01]  /*0090*/  @!P0 LEA R0, R3, R0, 0x18 ;  /* 0x0000000003008211 */ /* 0x001fe200078ec0ff */
[----:B-1----:R-:W-:-:S04]  /*00a0*/  IMAD R3, R5, UR4, R2 ;  /* 0x0000000405037c24 */ /* 0x002fc8000f8e0202 */
[----:B------:R0:W-:Y:S04]  /*00b0*/  @!P0 STS.64 [R0], RZ ;  /* 0x000000ff00008388 */ /* 0x0001e80000000a00 */
[----:B------:R0:W-:Y:S01]  /*00c0*/  @!P0 STS [R0+0x8], RZ ;  /* 0x000008ff00008388 */ /* 0x0001e20000000800 */
[----:B------:R-:W-:Y:S01]  /*00d0*/  BAR.SYNC.DEFER_BLOCKING 0x0 ;  /* 0x0000000000007b1d */ /* 0x000fe20000010000 */
[----:B--2---:R-:W-:-:S13]  /*00e0*/  ISETP.GE.AND P0, PT, R3, UR5, PT ;  /* 0x0000000503007c0c */ /* 0x004fda000bf06270 */
[----:B0--3--:R-:W-:Y:S05]  /*00f0*/  @P0 BRA `(.L_x_158) ;  /* 0x0000002000300947 */ /* 0x009fea0003800000 */
[----:B------:R-:W0:Y:S01]  /*0100*/  LDC.64 R8, c[0x0][0x3a0] ;  /* 0x0000e800ff087b82 */ /* 0x000e220000000a00 */
[----:B------:R-:W1:Y:S01]  /*0110*/  LDCU.64 UR4, c[0x0][0x380] ;  /* 0x00007000ff0477ac */ /* 0x000e620008000a00 */
[----:B------:R-:W2:Y:S06]  /*0120*/  LDCU UR8, c[0x0][0x388] ;  /* 0x00007100ff0877ac */ /* 0x000eac0008000800 */
[----:B------:R-:W3:Y:S01]  /*0130*/  LDC.64 R10, c[0x0][0x3a8] ;  /* 0x0000ea00ff0a7b82 */ /* 0x000ee20000000a00 */
[----:B0-----:R-:W-:-:S05]  /*0140*/  IMAD.WIDE R8, R3, 0xc, R8 ;  /* 0x0000000c03087825 */ /* 0x001fca00078e0208 */
[----:B------:R-:W1:Y:S04]  /*0150*/  LDG.E.CONSTANT R5, desc[UR6][R8.64+0x4] ;  /* 0x0000040608057981 */ /* 0x000e68000c1e9900 */
[----:B------:R-:W4:Y:S04]  /*0160*/  LDG.E.CONSTANT R7, desc[UR6][R8.64] ;  /* 0x0000000608077981 */ /* 0x000f28000c1e9900 */
[----:B------:R-:W2:Y:S01]  /*0170*/  LDG.E.CONSTANT R4, desc[UR6][R8.64+0x8] ;  /* 0x0000080608047981 */ /* 0x000ea2000c1e9900 */
[----:B---3--:R-:W-:-:S05]  /*0180*/  IMAD.WIDE R10, R3, 0x4, R10 ;  /* 0x00000004030a7825 */ /* 0x008fca00078e020a */
[----:B------:R0:W5:Y:S01]  /*0190*/  LDG.E.CONSTANT R6, desc[UR6][R10.64] ;  /* 0x000000060a067981 */ /* 0x000162000c1e9900 */
[----:B------:R-:W-:Y:S01]  /*01a0*/  BSSY.RECONVERGENT B0, `(.L_x_159) ;  /* 0x0000013000007945 */ /* 0x000fe20003800200 */
[----:B-1----:R-:W-:Y:S01]  /*01b0*/  FADD R3, R5, -UR5 ;  /* 0x8000000505037e21 */ /* 0x002fe20008000000 */
[----:B----4-:R-:W-:-:S03]  /*01c0*/  FADD R0, R7, -UR4 ;  /* 0x8000000407007e21 */ /* 0x010fc60008000000 */
[----:B------:R-:W-:Y:S01]  /*01d0*/  FMUL R13, R3, R3 ;  /* 0x00000003030d7220 */ /* 0x000fe20000400000 */
[----:B--2---:R-:W-:-:S03]  /*01e0*/  FADD R3, R4, -UR8 ;  /* 0x8000000804037e21 */ /* 0x004fc60008000000 */
[----:B------:R-:W-:-:S04]  /*01f0*/  FFMA R0, R0, R0, R13 ;  /* 0x0000000000007223 */ /* 0x000fc8000000000d */
[----:B------:R-:W-:-:S04]  /*0200*/  FFMA R0, R3, R3, R0 ;  /* 0x0000000303007223 */ /* 0x000fc80000000000 */
[----:B------:R0:W1:Y:S01]  /*0210*/  MUFU.RSQ R3, R0 ;  /* 0x0000000000037308 */ /* 0x0000620000001400 */
[----:B------:R-:W-:-:S04]  /*0220*/  IADD3 R8, PT, PT, R0, -0xd000000, RZ ;  /* 0xf300000000087810 */ /* 0x000fc80007ffe0ff */
[----:B------:R-:W-:-:S13]  /*0230*/  ISETP.GT.U32.AND P0, PT, R8, 0x727fffff, PT ;  /* 0x727fffff0800780c */ /* 0x000fda0003f04070 */
[----:B01----:R-:W-:Y:S05]  /*0240*/  @!P0 BRA `(.L_x_160) ;  /* 0x0000000000108947 */ /* 0x003fea0003800000 */
[----:B------:R-:W-:-:S07]  /*0250*/  MOV R12, 0x270 ;  /* 0x00000270000c7802 */ /* 0x000fce0000000f00 */
[----:B-----5:R-:W-:Y:S05]  /*0260*/  CALL.REL.NOINC `($__internal_5_$__cuda_sm20_sqrt_rn_f32_slowpath) ;  /* 0x00000020003c7944 */ /* 0x020fea0003c00000 */
[----:B------:R-:W-:Y:S01]  /*0270*/  MOV R0, R3 ;  /* 0x0000000300007202 */ /* 0x000fe20000000f00 */
[----:B------:R-:W-:Y:S06]  /*0280*/  BRA `(.L_x_161) ;  /* 0x0000000000107947 */ /* 0x000fec0003800000 */
.L_x_160:
[----:B------:R-:W-:Y:S01]  /*0290*/  FMUL.FTZ R9, R0, R3 ;  /* 0x0000000300097220 */ /* 0x000fe20000410000 */
[----:B------:R-:W-:-:S03]  /*02a0*/  FMUL.FTZ R3, R3, 0.5 ;  /* 0x3f00000003037820 */ /* 0x000fc60000410000 */
[----:B------:R-:W-:-:S04]  /*02b0*/  FFMA R0, -R9, R9, R0 ;  /* 0x0000000909007223 */ /* 0x000fc80000000100 */
[----:B------:R-:W-:-:S07]  /*02c0*/  FFMA R0, R0, R3, R9 ;  /* 0x0000000300007223 */ /* 0x000fce0000000009 */
.L_x_161:
[----:B------:R-:W-:Y:S05]  /*02d0*/  BSYNC.RECONVERGENT B0 ;  /* 0x0000000000007941 */ /* 0x000fea0003800200 */
.L_x_159:
[----:B------:R-:W0:Y:S02]  /*02e0*/  LDC R3, c[0x0][0x398] ;  /* 0x0000e600ff037b82 */ /* 0x000e240000000800 */
[----:B0-----:R-:W-:-:S13]  /*02f0*/  FSETP.GEU.AND P0, PT, R0, R3, PT ;  /* 0x000000030000720b */ /* 0x001fda0003f0e000 */
[----:B------:R-:W-:Y:S05]  /*0300*/  @P0 BRA `(.L_x_158) ;  /* 0x0000001c00ac0947 */ /* 0x000fea0003800000 */
[----:B------:R-:W-:Y:S01]  /*0310*/  FMUL.D4 R3, R3, R3 ;  /* 0x0000000303037220 */ /* 0x000fe20000200000 */
[----:B------:R-:W-:Y:S01]  /*0320*/  FMUL R0, R0, R0 ;  /* 0x0000000000007220 */ /* 0x000fe20000400000 */
[----:B------:R-:W-:Y:S02]  /*0330*/  BSSY.RECONVERGENT B0, `(.L_x_162) ;  /* 0x000000d000007945 */ /* 0x000fe40003800200 */
[----:B------:R-:W0:Y:S01]  /*0340*/  MUFU.RCP R8, R3 ;  /* 0x0000000300087308 */ /* 0x000e220000001000 */
[----:B------:R-:W-:-:S07]  /*0350*/  FMUL R0, R0, -0.5 ;  /* 0xbf00000000007820 */ /* 0x000fce0000400000 */
[----:B------:R-:W1:Y:S01]  /*0360*/  FCHK P0, R0, R3 ;  /* 0x0000000300007302 */ /* 0x000e620000000000 */
[----:B0-----:R-:W-:-:S04]  /*0370*/  FFMA R9, -R3, R8, 1 ;  /* 0x3f80000003097423 */ /* 0x001fc80000000108 */
[----:B------:R-:W-:-:S04]  /*0380*/  FFMA R9, R8, R9, R8 ;  /* 0x0000000908097223 */ /* 0x000fc80000000008 */
[----:B------:R-:W-:-:S04]  /*0390*/  FFMA R8, R0, R9, RZ ;  /* 0x0000000900087223 */ /* 0x000fc800000000ff */
[----:B------:R-:W-:-:S04]  /*03a0*/  FFMA R10, -R3, R8, R0 ;  /* 0x00000008030a7223 */ /* 0x000fc80000000100 */
[----:B------:R-:W-:Y:S01]  /*03b0*/  FFMA R8, R9, R10, R8 ;  /* 0x0000000a09087223 */ /* 0x000fe20000000008 */
[----:B-1----:R-:W-:Y:S06]  /*03c0*/  @!P0 BRA `(.L_x_163) ;  /* 0x00000000000c8947 */ /* 0x002fec0003800000 */
[----:B------:R-:W-:-:S07]  /*03d0*/  MOV R12, 0x3f0 ;  /* 0x000003f0000c7802 */ /* 0x000fce0000000f00 */
[----:B-----5:R-:W-:Y:S05]  /*03e0*/  CALL.REL.NOINC `($__internal_6_$__cuda_sm3x_div_rn_noftz_f32_slowpath) ;  /* 0x0000002000347944 */ /* 0x020fea0003c00000 */
[----:B------:R-:W-:-:S07]  /*03f0*/  MOV R8, R3 ;  /* 0x0000000300087202 */ /* 0x000fce0000000f00 */
.L_x_163:
[----:B------:R-:W-:Y:S05]  /*0400*/  BSYNC.RECONVERGENT B0 ;  /* 0x0000000000007941 */ /* 0x000fea0003800200 */
.L_x_162:
[----:B------:R-:W-:Y:S01]  /*0410*/  HFMA2 R3, -RZ, RZ, 0.96630859375, -0.0022525787353515625 ;  /* 0x3bbb989dff037431 */ /* 0x000fe200000001ff */
[----:B------:R-:W-:Y:S01]  /*0420*/  MOV R9, 0x437c0000 ;  /* 0x437c000000097802 */ /* 0x000fe20000000f00 */
[----:B------:R-:W0:Y:S01]  /*0430*/  LDCU UR4, c[0x0][0x390] ;  /* 0x00007200ff0477ac */ /* 0x000e220008000800 */
[----:B-----5:R-:W-:Y:S01]  /*0440*/  ISETP.GT.AND P0, PT, R6, 0x1, PT ;  /* 0x000000010600780c */ /* 0x020fe20003f04270 */
[----:B------:R-:W-:Y:S01]  /*0450*/  BSSY.RECONVERGENT B0, `(.L_x_164) ;  /* 0x00000a2000007945 */ /* 0x000fe20003800200 */
[----:B------:R-:W-:-:S04]  /*0460*/  FFMA.SAT R0, R8, R3, 0.5 ;  /* 0x3f00000008007423 */ /* 0x000fc80000002003 */
[----:B------:R-:W-:Y:S01]  /*0470*/  FFMA.RM R0, R0, R9, 12582913 ;  /* 0x4b40000100007423 */ /* 0x000fe20000004009 */
[----:B------:R-:W-:-:S03]  /*0480*/  HFMA2 R9, -RZ, RZ, 0, 0 ;  /* 0x00000000ff097431 */ /* 0x000fc600000001ff */
[C---:B------:R-:W-:Y:S01]  /*0490*/  FADD R3, R0.reuse, -12583039 ;  /* 0xcb40007f00037421 */ /* 0x040fe20000000000 */
[----:B------:R-:W-:-:S03]  /*04a0*/  SHF.L.U32 R0, R0, 0x17, RZ ;  /* 0x0000001700007819 */ /* 0x000fc600000006ff */
[----:B------:R-:W-:-:S04]  /*04b0*/  FFMA R3, R8, 1.4426950216293334961, -R3 ;  /* 0x3fb8aa3b08037823 */ /* 0x000fc80000000803 */
[----:B------:R-:W-:-:S06]  /*04c0*/  FFMA R3, R8, 1.925963033500011079e-08, R3 ;  /* 0x32a5706008037823 */ /* 0x000fcc0000000003 */
[----:B------:R-:W1:Y:S02]  /*04d0*/  MUFU.EX2 R3, R3 ;  /* 0x0000000300037308 */ /* 0x000e640000000800 */
[----:B-1----:R-:W-:-:S04]  /*04e0*/  FMUL R0, R0, R3 ;  /* 0x0000000300007220 */ /* 0x002fc80000400000 */
[----:B0-----:R-:W-:Y:S01]  /*04f0*/  FMUL R8, R0, UR4 ;  /* 0x0000000400087c20 */ /* 0x001fe20008400000 */
[----:B------:R-:W-:Y:S06]  /*0500*/  @P0 BRA `(.L_x_165) ;  /* 0x0000000000f40947 */ /* 0x000fec0003800000 */
[----:B------:R-:W-:-:S04]  /*0510*/  VIMNMX.U32 R0, PT, PT, R6, 0x2, PT ;  /* 0x0000000206007848 */ /* 0x000fc80003fe0000 */
[----:B------:R-:W-:-:S04]  /*0520*/  SHF.L.U32 R0, R0, 0x2, RZ ;  /* 0x0000000200007819 */ /* 0x000fc800000006ff */
[----:B------:R-:W0:Y:S02]  /*0530*/  LDC R10, c[0x2][R0] ;  /* 0x00800000000a7b82 */ /* 0x000e240000000800 */
[----:B0-----:R-:W-:-:S04]  /*0540*/  SHF.R.S32.HI R11, RZ, 0x1f, R10 ;  /* 0x0000001fff0b7819 */ /* 0x001fc8000001140a */
.L_x_208:
[----:B------:R-:W-:Y:S05]  /*0550*/  BRX R10 -0x560                                                                                                        (*"BRANCH_TARGETS .L_x_209,.L_x_210,.L_x_167"*) ;  /* 0xfffffff80aa87949 */ /* 0x000fea000383ffff */
.L_x_210:
[----:B------:R-:W0:Y:S01]  /*0560*/  LDC R0, c[0x0][0x38c] ;  /* 0x0000e300ff007b82 */ /* 0x000e220000000800 */
[----:B------:R-:W-:Y:S01]  /*0570*/  HFMA2 R3, -RZ, RZ, 2.904296875, -0.46142578125 ;  /* 0x41cfb762ff037431 */ /* 0x000fe200000001ff */
[----:B------:R-:W-:-:S05]  /*0580*/  MOV R10, 0x3d1dc0ec ;  /* 0x3d1dc0ec000a7802 */ /* 0x000fca0000000f00 */
[----:B------:R-:W-:-:S04]  /*0590*/  FFMA R3, R10, -R3, 1 ;  /* 0x3f8000000a037423 */ /* 0x000fc80000000803 */
[----:B------:R-:W-:Y:S01]  /*05a0*/  FFMA R3, R3, R10, 0.038514062762260437012 ;  /* 0x3d1dc0ec03037423 */ /* 0x000fe2000000000a */
[----:B0-----:R-:W-:-:S04]  /*05b0*/  FADD R0, R0, -274 ;  /* 0xc389000000007421 */ /* 0x001fc80000000000 */
[----:B------:R-:W-:-:S04]  /*05c0*/  FMUL R0, R0, R0 ;  /* 0x0000000000007220 */ /* 0x000fc80000400000 */
[----:B------:R-:W-:-:S04]  /*05d0*/  FMUL R0, R0, -0.5 ;  /* 0xbf00000000007820 */ /* 0x000fc80000400000 */
[----:B------:R-:W0:Y:S01]  /*05e0*/  FCHK P0, R0, 25.964542388916015625 ;  /* 0x41cfb76200007902 */ /* 0x000e220000000000 */
[----:B------:R-:W-:-:S04]  /*05f0*/  FFMA R9, R0, R3, RZ ;  /* 0x0000000300097223 */ /* 0x000fc800000000ff */
[----:B------:R-:W-:-:S04]  /*0600*/  FFMA R10, R9, -25.964542388916015625, R0 ;  /* 0xc1cfb762090a7823 */ /* 0x000fc80000000000 */
[----:B------:R-:W-:Y:S01]  /*0610*/  FFMA R3, R3, R10, R9 ;  /* 0x0000000a03037223 */ /* 0x000fe20000000009 */
[----:B0-----:R-:W-:Y:S06]  /*0620*/  @!P0 BRA `(.L_x_166) ;  /* 0x00000000000c8947 */ /* 0x001fec0003800000 */
[----:B------:R-:W-:Y:S02]  /*0630*/  MOV R3, 0x41cfb762 ;  /* 0x41cfb76200037802 */ /* 0x000fe40000000f00 */
[----:B------:R-:W-:-:S07]  /*0640*/  MOV R12, 0x660 ;  /* 0x00000660000c7802 */ /* 0x000fce0000000f00 */
[----:B------:R-:W-:Y:S05]  /*0650*/  CALL.REL.NOINC `($__internal_6_$__cuda_sm3x_div_rn_noftz_f32_slowpath) ;  /* 0x0000001c00987944 */ /* 0x000fea0003c00000 */
.L_x_166:
[----:B------:R-:W-:Y:S02]  /*0660*/  MOV R0, 0x3bbb989d ;  /* 0x3bbb989d00007802 */ /* 0x000fe40000000f00 */
[----:B------:R-:W-:-:S03]  /*0670*/  MOV R9, 0x437c0000 ;  /* 0x437c000000097802 */ /* 0x000fc60000000f00 */
        /* <DEDUP_REMOVED lines=8> */
[----:B------:R-:W-:Y:S01]  /*0700*/  FMUL R9, R0, 1490 ;  /* 0x44ba400000097820 */ /* 0x000fe20000400000 */
[----:B------:R-:W-:Y:S06]  /*0710*/  BRA `(.L_x_167) ;  /* 0x0000000400d47947 */ /* 0x000fec0003800000 */
.L_x_209:
[----:B------:R-:W0:Y:S01]  /*0720*/  LDC R0, c[0x0][0x38c] ;  /* 0x0000e300ff007b82 */ /* 0x000e220000000800 */
[----:B------:R-:W-:Y:S01]  /*0730*/  HFMA2 R3, -RZ, RZ, 3.06640625, 7.265625 ;  /* 0x42224744ff037431 */ /* 0x000fe200000001ff */
[----:B------:R-:W-:-:S05]  /*0740*/  MOV R10, 0x3cc9ecb4 ;  /* 0x3cc9ecb4000a7802 */ /* 0x000fca0000000f00 */
[----:B------:R-:W-:-:S04]  /*0750*/  FFMA R3, R10, -R3, 1 ;  /* 0x3f8000000a037423 */ /* 0x000fc80000000803 */
[----:B------:R-:W-:Y:S01]  /*0760*/  FFMA R3, R3, R10, 0.024649001657962799072 ;  /* 0x3cc9ecb403037423 */ /* 0x000fe2000000000a */
[----:B0-----:R-:W-:-:S04]  /*0770*/  FADD R0, R0, -280 ;  /* 0xc38c000000007421 */ /* 0x001fc80000000000 */
[----:B------:R-:W-:-:S04]  /*0780*/  FMUL R0, R0, R0 ;  /* 0x0000000000007220 */ /* 0x000fc80000400000 */
[----:B------:R-:W-:-:S04]  /*0790*/  FMUL R0, R0, -0.5 ;  /* 0xbf00000000007820 */ /* 0x000fc80000400000 */
[----:B------:R-:W0:Y:S01]  /*07a0*/  FCHK P0, R0, 40.5695953369140625 ;  /* 0x4222474400007902 */ /* 0x000e220000000000 */
[----:B------:R-:W-:-:S04]  /*07b0*/  FFMA R9, R0, R3, RZ ;  /* 0x0000000300097223 */ /* 0x000fc800000000ff */
[----:B------:R-:W-:-:S04]  /*07c0*/  FFMA R10, R9, -40.5695953369140625, R0 ;  /* 0xc2224744090a7823 */ /* 0x000fc80000000000 */
[----:B------:R-:W-:Y:S01]  /*07d0*/  FFMA R3, R3, R10, R9 ;  /* 0x0000000a03037223 */ /* 0x000fe20000000009 */
[----:B0-----:R-:W-:Y:S06]  /*07e0*/  @!P0 BRA `(.L_x_168) ;  /* 0x00000000000c8947 */ /* 0x001fec0003800000 */
[----:B------:R-:W-:Y:S02]  /*07f0*/  MOV R3, 0x42224744 ;  /* 0x4222474400037802 */ /* 0x000fe40000000f00 */
[----:B------:R-:W-:-:S07]  /*0800*/  MOV R12, 0x820 ;  /* 0x00000820000c7802 */ /* 0x000fce0000000f00 */
[----:B------:R-:W-:Y:S05]  /*0810*/  CALL.REL.NOINC `($__internal_6_$__cuda_sm3x_div_rn_noftz_f32_slowpath) ;  /* 0x0000001c00287944 */ /* 0x000fea0003c00000 */
.L_x_168:
        /* <DEDUP_REMOVED lines=12> */
.L_x_165:
[----:B------:R-:W-:-:S04]  /*08e0*/  MOV R3, 0xfffffffe ;  /* 0xfffffffe00037802 */ /* 0x000fc80000000f00 */
[----:B------:R-:W-:-:S04]  /*08f0*/  VIADDMNMX.U32 R0, R6, R3, 0x5, PT ;  /* 0x0000000506007446 */ /* 0x000fc80003800003 */
[----:B------:R-:W-:-:S04]  /*0900*/  SHF.L.U32 R0, R0, 0x2, RZ ;  /* 0x0000000200007819 */ /* 0x000fc800000006ff */
[----:B------:R-:W0:Y:S02]  /*0910*/  LDC R10, c[0x2][R0+0xc] ;  /* 0x00800300000a7b82 */ /* 0x000e240000000800 */
[----:B0-----:R-:W-:-:S04]  /*0920*/  SHF.R.S32.HI R11, RZ, 0x1f, R10 ;  /* 0x0000001fff0b7819 */ /* 0x001fc8000001140a */
.L_x_212:
[----:B------:R-:W-:Y:S05]  /*0930*/  BRX R10 -0x940                                                                                                        (*"BRANCH_TARGETS .L_x_213,.L_x_214,.L_x_167,.L_x_217"*) ;  /* 0xfffffff40ab07949 */ /* 0x000fea000383ffff */
.L_x_217:
[----:B------:R-:W0:Y:S01]  /*0940*/  LDC R0, c[0x0][0x38c] ;  /* 0x0000e300ff007b82 */ /* 0x000e220000000800 */
[----:B------:R-:W-:Y:S01]  /*0950*/  HFMA2 R3, -RZ, RZ, 3.28125, 1.8369140625 ;  /* 0x42903f59ff037431 */ /* 0x000fe200000001ff */
[----:B------:R-:W-:-:S05]  /*0960*/  MOV R10, 0x3c632a4a ;  /* 0x3c632a4a000a7802 */ /* 0x000fca0000000f00 */
[----:B------:R-:W-:-:S04]  /*0970*/  FFMA R3, R10, -R3, 1 ;  /* 0x3f8000000a037423 */ /* 0x000fc80000000803 */
[----:B------:R-:W-:Y:S01]  /*0980*/  FFMA R3, R3, R10, 0.01386506296694278717 ;  /* 0x3c632a4a03037423 */ /* 0x000fe2000000000a */
[----:B0-----:R-:W-:-:S04]  /*0990*/  FADD R0, R0, -250 ;  /* 0xc37a000000007421 */ /* 0x001fc80000000000 */
[----:B------:R-:W-:-:S04]  /*09a0*/  FMUL R0, R0, R0 ;  /* 0x0000000000007220 */ /* 0x000fc80000400000 */
[----:B------:R-:W-:-:S04]  /*09b0*/  FMUL R0, R0, -0.5 ;  /* 0xbf00000000007820 */ /* 0x000fc80000400000 */
[----:B------:R-:W0:Y:S01]  /*09c0*/  FCHK P0, R0, 72.12372589111328125 ;  /* 0x42903f5900007902 */ /* 0x000e220000000000 */
[----:B------:R-:W-:-:S04]  /*09d0*/  FFMA R9, R0, R3, RZ ;  /* 0x0000000300097223 */ /* 0x000fc800000000ff */
[----:B------:R-:W-:-:S04]  /*09e0*/  FFMA R10, R9, -72.12372589111328125, R0 ;  /* 0xc2903f59090a7823 */ /* 0x000fc80000000000 */
[----:B------:R-:W-:Y:S01]  /*09f0*/  FFMA R3, R3, R10, R9 ;  /* 0x0000000a03037223 */ /* 0x000fe20000000009 */
[----:B0-----:R-:W-:Y:S06]  /*0a00*/  @!P0 BRA `(.L_x_169) ;  /* 0x00000000000c8947 */ /* 0x001fec0003800000 */
[----:B------:R-:W-:Y:S02]  /*0a10*/  MOV R3, 0x42903f59 ;  /* 0x42903f5900037802 */ /* 0x000fe40000000f00 */
[----:B------:R-:W-:-:S07]  /*0a20*/  MOV R12, 0xa40 ;  /* 0x00000a40000c7802 */ /* 0x000fce0000000f00 */
[----:B------:R-:W-:Y:S05]  /*0a30*/  CALL.REL.NOINC `($__internal_6_$__cuda_sm3x_div_rn_noftz_f32_slowpath) ;  /* 0x0000001800a07944 */ /* 0x000fea0003c00000 */
.L_x_169:
        /* <DEDUP_REMOVED lines=12> */
.L_x_213:
[----:B------:R-:W0:Y:S01]  /*0b00*/  LDC R0, c[0x0][0x38c] ;  /* 0x0000e300ff007b82 */ /* 0x000e220000000800 */
[----:B------:R-:W-:Y:S01]  /*0b10*/  HFMA2 R3, -RZ, RZ, 2.78125, 1.8369140625 ;  /* 0x41903f59ff037431 */ /* 0x000fe200000001ff */
[----:B------:R-:W-:-:S05]  /*0b20*/  MOV R10, 0x3d632a4a ;  /* 0x3d632a4a000a7802 */ /* 0x000fca0000000f00 */
[----:B------:R-:W-:-:S04]  /*0b30*/  FFMA R3, R10, -R3, 1 ;  /* 0x3f8000000a037423 */ /* 0x000fc80000000803 */
[----:B------:R-:W-:Y:S01]  /*0b40*/  FFMA R3, R3, R10, 0.055460251867771148682 ;  /* 0x3d632a4a03037423 */ /* 0x000fe2000000000a */
[----:B0-----:R-:W-:-:S04]  /*0b50*/  FADD R0, R0, -258 ;  /* 0xc381000000007421 */ /* 0x001fc80000000000 */
[----:B------:R-:W-:-:S04]  /*0b60*/  FMUL R0, R0, R0 ;  /* 0x0000000000007220 */ /* 0x000fc80000400000 */
[----:B------:R-:W-:-:S04]  /*0b70*/  FMUL R0, R0, -0.5 ;  /* 0xbf00000000007820 */ /* 0x000fc80000400000 */
[----:B------:R-:W0:Y:S01]  /*0b80*/  FCHK P0, R0, 18.030931472778320312 ;  /* 0x41903f5900007902 */ /* 0x000e220000000000 */
[----:B------:R-:W-:-:S04]  /*0b90*/  FFMA R9, R0, R3, RZ ;  /* 0x0000000300097223 */ /* 0x000fc800000000ff */
[----:B------:R-:W-:-:S04]  /*0ba0*/  FFMA R10, R9, -18.030931472778320312, R0 ;  /* 0xc1903f59090a7823 */ /* 0x000fc80000000000 */
[----:B------:R-:W-:Y:S01]  /*0bb0*/  FFMA R3, R3, R10, R9 ;  /* 0x0000000a03037223 */ /* 0x000fe20000000009 */
[----:B0-----:R-:W-:Y:S06]  /*0bc0*/  @!P0 BRA `(.L_x_170) ;  /* 0x00000000000c8947 */ /* 0x001fec0003800000 */
[----:B------:R-:W-:Y:S02]  /*0bd0*/  MOV R3, 0x41903f59 ;  /* 0x41903f5900037802 */ /* 0x000fe40000000f00 */
[----:B------:R-:W-:-:S07]  /*0be0*/  MOV R12, 0xc00 ;  /* 0x00000c00000c7802 */ /* 0x000fce0000000f00 */
[----:B------:R-:W-:Y:S05]  /*0bf0*/  CALL.REL.NOINC `($__internal_6_$__cuda_sm3x_div_rn_noftz_f32_slowpath) ;  /* 0x0000001800307944 */ /* 0x000fea0003c00000 */
.L_x_170:
        /* <DEDUP_REMOVED lines=12> */
.L_x_214:
        /* <DEDUP_REMOVED lines=16> */
.L_x_171:
        /* <DEDUP_REMOVED lines=10> */
[----:B------:R-:W-:-:S07]  /*0e60*/  FMUL R9, R0, 20 ;  /* 0x41a0000000097820 */ /* 0x000fce0000400000 */
.L_x_167:
[----:B------:R-:W-:Y:S05]  /*0e70*/  BSYNC.RECONVERGENT B0 ;  /* 0x0000000000007941 */ /* 0x000fea0003800200 */
.L_x_164:
[----:B------:R-:W0:Y:S01]  /*0e80*/  LDC R11, c[0x0][0x38c] ;  /* 0x0000e300ff0b7b82 */ /* 0x000e220000000800 */
[----:B------:R-:W-:Y:S01]  /*0e90*/  UMOV UR4, 0x449afae1 ;  /* 0x449afae100047882 */ /* 0x000fe20000000000 */
[----:B------:R-:W-:Y:S01]  /*0ea0*/  FMUL R9, R9, 3.8229998608585447073e-05 ;  /* 0x3820592609097820 */ /* 0x000fe20000400000 */
[----:B------:R-:W-:Y:S01]  /*0eb0*/  MOV R12, UR4 ;  /* 0x00000004000c7c02 */ /* 0x000fe20008000f00 */
[----:B0-----:R-:W0:Y:S08]  /*0ec0*/  MUFU.RCP R0, R11 ;  /* 0x0000000b00007308 */ /* 0x001e300000001000 */
[----:B------:R-:W1:Y:S01]  /*0ed0*/  FCHK P0, R12, R11 ;  /* 0x0000000b0c007302 */ /* 0x000e620000000000 */
[----:B0-----:R-:W-:-:S04]  /*0ee0*/  FFMA R3, R0, -R11, 1 ;  /* 0x3f80000000037423 */ /* 0x001fc8000000080b */
[----:B------:R-:W-:-:S04]  /*0ef0*/  FFMA R0, R0, R3, R0 ;  /* 0x0000000300007223 */ /* 0x000fc80000000000 */
[----:B------:R-:W-:-:S04]  /*0f00*/  FFMA R3, R0, 1239.8399658203125, RZ ;  /* 0x449afae100037823 */ /* 0x000fc800000000ff */
[----:B------:R-:W-:-:S04]  /*0f10*/  FFMA R10, R3, -R11, 1239.8399658203125 ;  /* 0x449afae1030a7423 */ /* 0x000fc8000000080b */
[----:B------:R-:W-:Y:S01]  /*0f20*/  FFMA R10, R0, R10, R3 ;  /* 0x0000000a000a7223 */ /* 0x000fe20000000003 */
[----:B-1----:R-:W-:Y:S06]  /*0f30*/  @!P0 BRA `(.L_x_172) ;  /* 0x0000000000188947 */ /* 0x002fec0003800000 */
[----:B------:R-:W0:Y:S01]  /*0f40*/  LDCU UR4, c[0x0][0x38c] ;  /* 0x00007180ff0477ac */ /* 0x000e220008000800 */
[----:B------:R-:W-:Y:S01]  /*0f50*/  HFMA2 R0, -RZ, RZ, 4.6015625, -56352 ;  /* 0x449afae1ff007431 */ /* 0x000fe200000001ff */
[----:B------:R-:W-:Y:S02]  /*0f60*/  MOV R12, 0xf90 ;  /* 0x00000f90000c7802 */ /* 0x000fe40000000f00 */
[----:B0-----:R-:W-:-:S07]  /*0f70*/  MOV R3, UR4 ;  /* 0x0000000400037c02 */ /* 0x001fce0008000f00 */
[----:B------:R-:W-:Y:S05]  /*0f80*/  CALL.REL.NOINC `($__internal_6_$__cuda_sm3x_div_rn_noftz_f32_slowpath) ;  /* 0x00000014004c7944 */ /* 0x000fea0003c00000 */
[----:B------:R-:W-:-:S07]  /*0f90*/  MOV R10, R3 ;  /* 0x00000003000a7202 */ /* 0x000fce0000000f00 */
.L_x_172:
[----:B------:R-:W-:Y:S01]  /*0fa0*/  HFMA2 R0, -RZ, RZ, 0.83251953125, 3472 ;  /* 0x3aa96ac8ff007431 */ /* 0x000fe200000001ff */
[C---:B------:R-:W-:Y:S01]  /*0fb0*/  ISETP.NE.AND P2, PT, R6.reuse, 0x1, PT ;  /* 0x000000010600780c */ /* 0x040fe20003f45270 */
[----:B------:R-:W0:Y:S01]  /*0fc0*/  LDCU UR4, c[0x0][0x394] ;  /* 0x00007280ff0477ac */ /* 0x000e220008000800 */
[----:B------:R-:W-:Y:S01]  /*0fd0*/  ISETP.NE.AND P3, PT, R6, 0x6, PT ;  /* 0x000000060600780c */ /* 0x000fe20003f65270 */
[----:B------:R-:W-:Y:S01]  /*0fe0*/  FMUL R9, R8, R9 ;  /* 0x0000000908097220 */ /* 0x000fe20000400000 */
[----:B------:R-:W-:Y:S01]  /*0ff0*/  BSSY.RECONVERGENT B0, `(.L_x_173) ;  /* 0x0000010000007945 */ /* 0x000fe20003800200 */
[----:B------:R-:W-:-:S04]  /*1000*/  FSEL R0, R0, 0.0011632950045168399811, !P2 ;  /* 0x3a9879b400007808 */ /* 0x000fc80005000000 */
[----:B------:R-:W-:Y:S01]  /*1010*/  FSEL R3, R0, 0.00025851000100374221802, P3 ;  /* 0x398788a000037808 */ /* 0x000fe20001800000 */
[----:B------:R-:W-:-:S03]  /*1020*/  FMUL R0, R9, R10 ;  /* 0x0000000a09007220 */ /* 0x000fc60000400000 */
[----:B------:R-:W1:Y:S01]  /*1030*/  MUFU.RCP R12, R3 ;  /* 0x00000003000c7308 */ /* 0x000e620000001000 */
[----:B0-----:R-:W-:-:S07]  /*1040*/  FMUL R0, R0, UR4 ;  /* 0x0000000400007c20 */ /* 0x001fce0008400000 */
[----:B------:R-:W0:Y:S01]  /*1050*/  FCHK P0, R0, R3 ;  /* 0x0000000300007302 */ /* 0x000e220000000000 */
[----:B-1----:R-:W-:-:S04]  /*1060*/  FFMA R9, -R3, R12, 1 ;  /* 0x3f80000003097423 */ /* 0x002fc8000000010c */
[----:B------:R-:W-:-:S04]  /*1070*/  FFMA R9, R12, R9, R12 ;  /* 0x000000090c097223 */ /* 0x000fc8000000000c */
[----:B------:R-:W-:-:S04]  /*1080*/  FFMA R12, R0, R9, RZ ;  /* 0x00000009000c7223 */ /* 0x000fc800000000ff */
[----:B------:R-:W-:-:S04]  /*1090*/  FFMA R11, -R3, R12, R0 ;  /* 0x0000000c030b7223 */ /* 0x000fc80000000100 */
[----:B------:R-:W-:Y:S01]  /*10a0*/  FFMA R9, R9, R11, R12 ;  /* 0x0000000b09097223 */ /* 0x000fe2000000000c */
[----:B0-----:R-:W-:Y:S06]  /*10b0*/  @!P0 BRA `(.L_x_174) ;  /* 0x00000000000c8947 */ /* 0x001fec0003800000 */
[----:B------:R-:W-:-:S07]  /*10c0*/  MOV R12, 0x10e0 ;  /* 0x000010e0000c7802 */ /* 0x000fce0000000f00 */
[----:B------:R-:W-:Y:S05]  /*10d0*/  CALL.REL.NOINC `($__internal_6_$__cuda_sm3x_div_rn_noftz_f32_slowpath) ;  /* 0x0000001000f87944 */ /* 0x000fea0003c00000 */
[----:B------:R-:W-:-:S07]  /*10e0*/  MOV R9, R3 ;  /* 0x0000000300097202 */ /* 0x000fce0000000f00 */
.L_x_174:
[----:B------:R-:W-:Y:S05]  /*10f0*/  BSYNC.RECONVERGENT B0 ;  /* 0x0000000000007941 */ /* 0x000fea0003800200 */
.L_x_173:
[----:B------:R-:W-:-:S13]  /*1100*/  FSETP.GT.AND P0, PT, R9, RZ, PT ;  /* 0x000000ff0900720b */ /* 0x000fda0003f04000 */
[----:B------:R-:W-:Y:S05]  /*1110*/  @!P0 BRA `(.L_x_158) ;  /* 0x0000001000288947 */ /* 0x000fea0003800000 */
[----:B------:R-:W-:Y:S01]  /*1120*/  ISETP.GT.AND P0, PT, R6, 0x1, PT ;  /* 0x000000010600780c */ /* 0x000fe20003f04270 */
[----:B------:R-:W-:Y:S01]  /*1130*/  BSSY.RECONVERGENT B0, `(.L_x_175) ;  /* 0x0000098000007945 */ /* 0x000fe20003800200 */
[----:B------:R-:W-:-:S11]  /*1140*/  HFMA2 R0, -RZ, RZ, 0, 0 ;  /* 0x00000000ff007431 */ /* 0x000fd600000001ff */
[----:B------:R-:W-:Y:S05]  /*1150*/  @P0 BRA `(.L_x_176) ;  /* 0x0000000000ec0947 */ /* 0x000fea0003800000 */
[----:B------:R-:W-:-:S13]  /*1160*/  ISETP.NE.AND P0, PT, R6, RZ, PT ;  /* 0x000000ff0600720c */ /* 0x000fda0003f05270 */
[----:B------:R-:W-:Y:S05]  /*1170*/  @!P0 BRA `(.L_x_177) ;  /* 0x0000000000748947 */ /* 0x000fea0003800000 */
[----:B------:R-:W-:Y:S05]  /*1180*/  @P2 BRA `(.L_x_178) ;  /* 0x0000000800482947 */ /* 0x000fea0003800000 */
        /* <DEDUP_REMOVED lines=16> */
.L_x_179:
        /* <DEDUP_REMOVED lines=12> */
.L_x_177:
        /* <DEDUP_REMOVED lines=16> */
.L_x_180:
        /* <DEDUP_REMOVED lines=12> */
.L_x_176:
[----:B------:R-:W-:-:S04]  /*1510*/  MOV R3, 0xfffffffe ;  /* 0xfffffffe00037802 */ /* 0x000fc80000000f00 */
[----:B------:R-:W-:-:S04]  /*1520*/  VIADDMNMX.U32 R3, R6, R3, 0x2, PT ;  /* 0x0000000206037446 */ /* 0x000fc80003800003 */
[----:B------:R-:W-:-:S04]  /*1530*/  SHF.L.U32 R3, R3, 0x2, RZ ;  /* 0x0000000203037819 */ /* 0x000fc800000006ff */
[----:B------:R-:W0:Y:S02]  /*1540*/  LDC R12, c[0x2][R3+0x24] ;  /* 0x00800900030c7b82 */ /* 0x000e240000000800 */
[----:B0-----:R-:W-:-:S04]  /*1550*/  SHF.R.S32.HI R13, RZ, 0x1f, R12 ;  /* 0x0000001fff0d7819 */ /* 0x001fc8000001140c */
.L_x_219:
[----:B------:R-:W-:Y:S05]  /*1560*/  BRX R12 -0x1570                                                                                                       (*"BRANCH_TARGETS .L_x_220,.L_x_221,.L_x_222"*) ;  /* 0xffffffe80ca47949 */ /* 0x000fea000383ffff */
.L_x_222:
[----:B------:R-:W-:Y:S05]  /*1570*/  @P3 BRA `(.L_x_178) ;  /* 0x00000004004c3947 */ /* 0x000fea0003800000 */
        /* <DEDUP_REMOVED lines=16> */
.L_x_181:
        /* <DEDUP_REMOVED lines=12> */
.L_x_220:
        /* <DEDUP_REMOVED lines=16> */
.L_x_182:
        /* <DEDUP_REMOVED lines=12> */
.L_x_221:
        /* <DEDUP_REMOVED lines=16> */
.L_x_183:
        /* <DEDUP_REMOVED lines=11> */
.L_x_178:
[----:B------:R-:W-:Y:S05]  /*1ab0*/  BSYNC.RECONVERGENT B0 ;  /* 0x0000000000007941 */ /* 0x000fea0003800200 */
.L_x_175:
[----:B------:R-:W0:Y:S01]  /*1ac0*/  S2R R15, SR_CgaCtaId ;  /* 0x00000000000f7919 */ /* 0x000e220000008800 */
[----:B------:R-:W1:Y:S01]  /*1ad0*/  LDCU UR4, c[0x0][0x394] ;  /* 0x00007280ff0477ac */ /* 0x000e620008000800 */
[----:B------:R-:W-:Y:S01]  /*1ae0*/  FMUL R3, R0, 3.8229998608585447073e-05 ;  /* 0x3820592600037820 */ /* 0x000fe20000400000 */
[----:B------:R-:W-:Y:S01]  /*1af0*/  MOV R0, 0x400 ;  /* 0x0000040000007802 */ /* 0x000fe20000000f00 */
[----:B------:R-:W-:Y:S01]  /*1b00*/  BSSY.RECONVERGENT B0, `(.L_x_184) ;  /* 0x000000a000007945 */ /* 0x000fe20003800200 */
[----:B------:R-:W-:Y:S01]  /*1b10*/  ISETP.NE.AND P0, PT, R6, 0x6, PT ;  /* 0x000000060600780c */ /* 0x000fe20003f05270 */
[----:B------:R-:W-:-:S04]  /*1b20*/  FMUL R3, R8, R3 ;  /* 0x0000000308037220 */ /* 0x000fc80000400000 */
[----:B------:R-:W-:-:S04]  /*1b30*/  FMUL R3, R3, R10 ;  /* 0x0000000a03037220 */ /* 0x000fc80000400000 */
[----:B-1----:R-:W-:Y:S01]  /*1b40*/  FMUL R3, R3, UR4 ;  /* 0x0000000403037c20 */ /* 0x002fe20008400000 */
[----:B0-----:R-:W-:-:S07]  /*1b50*/  LEA R8, R15, R0, 0x18 ;  /* 0x000000000f087211 */ /* 0x001fce00078ec0ff */
.L_x_185:
[----:B------:R-:W0:Y:S02]  /*1b60*/  LDS R10, [R8] ;  /* 0x00000000080a7984 */ /* 0x000e240000000800 */
[----:B0-----:R-:W-:-:S05]  /*1b70*/  FADD R11, R3, R10 ;  /* 0x0000000a030b7221 */ /* 0x001fca0000000000 */
[----:B------:R-:W0:Y:S02]  /*1b80*/  ATOMS.CAST.SPIN P1, [R8], R10, R11 ;  /* 0x0000000a0800758d */ /* 0x000e24000182000b */
[----:B0-----:R-:W-:Y:S05]  /*1b90*/  @!P1 BRA `(.L_x_185) ;  /* 0xfffffffc00f09947 */ /* 0x001fea000383ffff */
[----:B------:R-:W-:Y:S05]  /*1ba0*/  BSYNC.RECONVERGENT B0 ;  /* 0x0000000000007941 */ /* 0x000fea0003800200 */
.L_x_184:
[----:B------:R-:W0:Y:S01]  /*1bb0*/  LDC R13, c[0x0][0x3e0] ;  /* 0x0000f800ff0d7b82 */ /* 0x000e220000000800 */
[----:B------:R-:W-:Y:S01]  /*1bc0*/  ISETP.GT.AND P1, PT, R6, 0x2, PT ;  /* 0x000000020600780c */ /* 0x000fe20003f24270 */
[----:B------:R-:W-:Y:S01]  /*1bd0*/  BSSY.RECONVERGENT B0, `(.L_x_186) ;  /* 0x0000007000007945 */ /* 0x000fe20003800200 */
[----:B0-----:R0:W1:Y:S11]  /*1be0*/  MUFU.RCP R3, R13 ;  /* 0x0000000d00037308 */ /* 0x0010760000001000 */
[----:B------:R-:W-:Y:S05]  /*1bf0*/  @P0 BRA P1, `(.L_x_187) ;  /* 0x0000000000100947 */ /* 0x000fea0000800000 */
[----:B------:R-:W-:Y:S02]  /*1c00*/  IADD3 R0, PT, PT, R0, 0x8, RZ ;  /* 0x0000000800007810 */ /* 0x000fe40007ffe0ff */
[----:B------:R-:W-:Y:S02]  /*1c10*/  MOV R11, 0x1 ;  /* 0x00000001000b7802 */ /* 0x000fe40000000f00 */
[----:B------:R-:W-:-:S05]  /*1c20*/  LEA R0, R15, R0, 0x18 ;  /* 0x000000000f007211 */ /* 0x000fca00078ec0ff */
[----:B------:R2:W-:Y:S02]  /*1c30*/  ATOMS.EXCH RZ, [R0], R11 ;  /* 0x0000000b00ff738c */ /* 0x0005e40004000000 */
.L_x_187:
[----:B------:R-:W-:Y:S05]  /*1c40*/  BSYNC.RECONVERGENT B0 ;  /* 0x0000000000007941 */ /* 0x000fea0003800200 */
.L_x_186:
[----:B------:R-:W2:Y:S01]  /*1c50*/  LDCU UR4, c[0x0][0x3d4] ;  /* 0x00007a80ff0477ac */ /* 0x000ea20008000800 */
[C---:B-1----:R-:W-:Y:S01]  /*1c60*/  FFMA R6, R3.reuse, -R13, 1 ;  /* 0x3f80000003067423 */ /* 0x042fe2000000080d */
[----:B------:R-:W-:Y:S03]  /*1c70*/  BSSY.RECONVERGENT B0, `(.L_x_188) ;  /* 0x000000d000007945 */ /* 0x000fe60003800200 */
[----:B------:R-:W-:Y:S01]  /*1c80*/  FFMA R3, R3, R6, R3 ;  /* 0x0000000603037223 */ /* 0x000fe20000000003 */
[----:B--2---:R-:W-:-:S04]  /*1c90*/  FADD R0, R7, -UR4 ;  /* 0x8000000407007e21 */ /* 0x004fc80008000000 */
[----:B------:R-:W1:Y:S01]  /*1ca0*/  FCHK P0, R0, R13 ;  /* 0x0000000d00007302 */ /* 0x000e620000000000 */
[----:B------:R-:W-:-:S04]  /*1cb0*/  FFMA R6, R0, R3, RZ ;  /* 0x0000000300067223 */ /* 0x000fc800000000ff */
[----:B------:R-:W-:-:S04]  /*1cc0*/  FFMA R7, R6, -R13, R0 ;  /* 0x8000000d06077223 */ /* 0x000fc80000000000 */
[----:B------:R-:W-:Y:S01]  /*1cd0*/  FFMA R7, R3, R7, R6 ;  /* 0x0000000703077223 */ /* 0x000fe20000000006 */
[----:B-1----:R-:W-:Y:S06]  /*1ce0*/  @!P0 BRA `(.L_x_189) ;  /* 0x0000000000148947 */ /* 0x002fec0003800000 */
[----:B------:R-:W1:Y:S01]  /*1cf0*/  LDCU UR4, c[0x0][0x3e0] ;  /* 0x00007c00ff0477ac */ /* 0x000e620008000800 */
[----:B------:R-:W-:Y:S02]  /*1d00*/  MOV R12, 0x1d30 ;  /* 0x00001d30000c7802 */ /* 0x000fe40000000f00 */
[----:B-1----:R-:W-:-:S07]  /*1d10*/  MOV R3, UR4 ;  /* 0x0000000400037c02 */ /* 0x002fce0008000f00 */
[----:B0-----:R-:W-:Y:S05]  /*1d20*/  CALL.REL.NOINC `($__internal_6_$__cuda_sm3x_div_rn_noftz_f32_slowpath) ;  /* 0x0000000400e47944 */ /* 0x001fea0003c00000 */
[----:B------:R-:W-:-:S07]  /*1d30*/  MOV R7, R3 ;  /* 0x0000000300077202 */ /* 0x000fce0000000f00 */
.L_x_189:
[----:B------:R-:W-:Y:S05]  /*1d40*/  BSYNC.RECONVERGENT B0 ;  /* 0x0000000000007941 */ /* 0x000fea0003800200 */
.L_x_188:
[----:B------:R-:W1:Y:S01]  /*1d50*/  LDC R8, c[0x0][0x3e0] ;  /* 0x0000f800ff087b82 */ /* 0x000e620000000800 */
[----:B------:R-:W2:Y:S01]  /*1d60*/  LDCU UR4, c[0x0][0x3d8] ;  /* 0x00007b00ff0477ac */ /* 0x000ea20008000800 */
[----:B------:R-:W-:Y:S01]  /*1d70*/  F2I.TRUNC.NTZ R7, R7 ;  /* 0x0000000700077305 */ /* 0x000fe2000020f100 */
[----:B------:R-:W-:Y:S01]  /*1d80*/  BSSY.RECONVERGENT B0, `(.L_x_190) ;  /* 0x0000010000007945 */ /* 0x000fe20003800200 */
[----:B--2---:R-:W-:-:S06]  /*1d90*/  FADD R5, R5, -UR4 ;  /* 0x8000000405057e21 */ /* 0x004fcc0008000000 */
[----:B-1----:R-:W1:Y:S08]  /*1da0*/  MUFU.RCP R3, R8 ;  /* 0x0000000800037308 */ /* 0x002e700000001000 */
[----:B------:R-:W2:Y:S01]  /*1db0*/  FCHK P0, R5, R8 ;  /* 0x0000000805007302 */ /* 0x000ea20000000000 */
[----:B-1----:R-:W-:-:S04]  /*1dc0*/  FFMA R0, R3, -R8, 1 ;  /* 0x3f80000003007423 */ /* 0x002fc80000000808 */
[----:B------:R-:W-:-:S04]  /*1dd0*/  FFMA R0, R3, R0, R3 ;  /* 0x0000000003007223 */ /* 0x000fc80000000003 */
[----:B------:R-:W-:-:S04]  /*1de0*/  FFMA R6, R0, R5, RZ ;  /* 0x0000000500067223 */ /* 0x000fc800000000ff */
[----:B------:R-:W-:-:S04]  /*1df0*/  FFMA R3, R6, -R8, R5 ;  /* 0x8000000806037223 */ /* 0x000fc80000000005 */
[----:B------:R-:W-:Y:S01]  /*1e00*/  FFMA R6, R0, R3, R6 ;  /* 0x0000000300067223 */ /* 0x000fe20000000006 */
[----:B--2---:R-:W-:Y:S06]  /*1e10*/  @!P0 BRA `(.L_x_191) ;  /* 0x0000000000188947 */ /* 0x004fec0003800000 */
[----:B------:R-:W1:Y:S01]  /*1e20*/  LDCU UR4, c[0x0][0x3e0] ;  /* 0x00007c00ff0477ac */ /* 0x000e620008000800 */
[----:B------:R-:W-:Y:S02]  /*1e30*/  MOV R0, R5 ;  /* 0x0000000500007202 */ /* 0x000fe40000000f00 */
[----:B------:R-:W-:Y:S02]  /*1e40*/  MOV R12, 0x1e70 ;  /* 0x00001e70000c7802 */ /* 0x000fe40000000f00 */
[----:B-1----:R-:W-:-:S07]  /*1e50*/  MOV R3, UR4 ;  /* 0x0000000400037c02 */ /* 0x002fce0008000f00 */
[----:B0-----:R-:W-:Y:S05]  /*1e60*/  CALL.REL.NOINC `($__internal_6_$__cuda_sm3x_div_rn_noftz_f32_slowpath) ;  /* 0x0000000400947944 */ /* 0x001fea0003c00000 */
[----:B------:R-:W-:-:S07]  /*1e70*/  MOV R6, R3 ;  /* 0x0000000300067202 */ /* 0x000fce0000000f00 */
.L_x_191:
[----:B------:R-:W-:Y:S05]  /*1e80*/  BSYNC.RECONVERGENT B0 ;  /* 0x0000000000007941 */ /* 0x000fea0003800200 */
.L_x_190:
        /* <DEDUP_REMOVED lines=19> */
.L_x_193:
[----:B------:R-:W-:Y:S05]  /*1fc0*/  BSYNC.RECONVERGENT B0 ;  /* 0x0000000000007941 */ /* 0x000fea0003800200 */
.L_x_192:
[----:B------:R-:W1:Y:S01]  /*1fd0*/  LDC.64 R10, c[0x0][0x3c8] ;  /* 0x0000f200ff0a7b82 */ /* 0x000e620000000a00 */
[----:B------:R-:W2:Y:S01]  /*1fe0*/  LDCU UR4, c[0x0][0x3d0] ;  /* 0x00007a00ff0477ac */ /* 0x000ea20008000800 */
[----:B------:R-:W2:Y:S02]  /*1ff0*/  F2I.TRUNC.NTZ R0, R0 ;  /* 0x0000000000007305 */ /* 0x000ea4000020f100 */
[----:B--2---:R-:W-:-:S04]  /*2000*/  ISETP.GE.AND P2, PT, R0, UR4, PT ;  /* 0x0000000400007c0c */ /* 0x004fc8000bf46270 */
[----:B------:R-:W-:Y:S02]  /*2010*/  ISETP.GT.AND P2, PT, R0, -0x1, !P2 ;  /* 0xffffffff0000780c */ /* 0x000fe40005744270 */
[C---:B-1----:R-:W-:Y:S02]  /*2020*/  ISETP.GE.AND P0, PT, R7.reuse, R10, PT ;  /* 0x0000000a0700720c */ /* 0x042fe40003f06270 */
[C---:B------:R-:W-:Y:S02]  /*2030*/  ISETP.GE.AND P1, PT, R6.reuse, R11, PT ;  /* 0x0000000b0600720c */ /* 0x040fe40003f26270 */
[----:B------:R-:W-:Y:S02]  /*2040*/  ISETP.GT.AND P0, PT, R7, -0x1, !P0 ;  /* 0xffffffff0700780c */ /* 0x000fe40004704270 */
[----:B------:R-:W-:-:S04]  /*2050*/  ISETP.GT.AND P1, PT, R6, -0x1, !P1 ;  /* 0xffffffff0600780c */ /* 0x000fc80004f24270 */
[----:B------:R-:W-:-:S13]  /*2060*/  PLOP3.LUT P0, PT, P2, P0, P1, 0x80, 0x0 ;  /* 0x000000000000781c */ /* 0x000fda0001701010 */
[----:B------:R-:W-:Y:S05]  /*2070*/  @!P0 BRA `(.L_x_158) ;  /* 0x0000000000508947 */ /* 0x000fea0003800000 */
[----:B------:R-:W-:Y:S01]  /*2080*/  IMAD R6, R0, R11, R6 ;  /* 0x0000000b00067224 */ /* 0x000fe200078e0206 */
[----:B------:R-:W1:Y:S03]  /*2090*/  LDC.64 R4, c[0x0][0x3c0] ;  /* 0x0000f000ff047b82 */ /* 0x000e660000000a00 */
[----:B------:R-:W-:Y:S02]  /*20a0*/  IMAD R7, R6, R10, R7 ;  /* 0x0000000a06077224 */ /* 0x000fe400078e0207 */
[----:B------:R-:W2:Y:S01]  /*20b0*/  S2R R6, SR_CgaCtaId ;  /* 0x0000000000067919 */ /* 0x000ea20000008800 */
[----:B------:R-:W-:Y:S01]  /*20c0*/  MOV R3, 0x400 ;  /* 0x0000040000037802 */ /* 0x000fe20000000f00 */
[----:B-1----:R-:W-:-:S05]  /*20d0*/  IMAD.WIDE R4, R7, 0x38, R4 ;  /* 0x0000003807047825 */ /* 0x002fca00078e0204 */
[----:B------:R-:W-:Y:S04]  /*20e0*/  REDG.E.ADD.F32.FTZ.RN.STRONG.GPU desc[UR6][R4.64], R9 ;  /* 0x00000009040079a6 */ /* 0x000fe8000c12f306 */
[----:B------:R-:W-:Y:S01]  /*20f0*/  REDG.E.ADD.F32.FTZ.RN.STRONG.GPU desc[UR6][R4.64+0x8], R9 ;  /* 0x00000809040079a6 */ /* 0x000fe2000c12f306 */
[----:B--2---:R-:W-:-:S06]  /*2100*/  LEA R0, R6, R3, 0x18 ;  /* 0x0000000306007211 */ /* 0x004fcc00078ec0ff */
[----:B------:R-:W1:Y:S02]  /*2110*/  LDS R0, [R0+0x4] ;  /* 0x0000040000007984 */ /* 0x000e640000000800 */
[----:B-1----:R-:W-:-:S13]  /*2120*/  FSETP.GT.AND P0, PT, R9, R0, PT ;  /* 0x000000000900720b */ /* 0x002fda0003f04000 */
[----:B------:R-:W-:Y:S05]  /*2130*/  @!P0 BRA `(.L_x_158) ;  /* 0x0000000000208947 */ /* 0x000fea0003800000 */
[----:B------:R-:W-:-:S04]  /*2140*/  IADD3 R0, PT, PT, R3, 0x4, RZ ;  /* 0x0000000403007810 */ /* 0x000fc80007ffe0ff */
[----:B------:R-:W-:-:S07]  /*2150*/  LEA R0, R6, R0, 0x18 ;  /* 0x0000000006007211 */ /* 0x000fce00078ec0ff */
.L_x_194:
[----:B------:R-:W-:Y:S05]  /*2160*/  YIELD ;  /* 0x0000000000007946 */ /* 0x000fea0003800000 */
[----:B------:R-:W1:Y:S02]  /*2170*/  ATOMS.MAX.S32 R3, [R0], R9 ;  /* 0x000000090003738c */ /* 0x000e640001000200 */
[----:B-1----:R-:W-:-:S04]  /*2180*/  I2FP.F32.S32 R3, R3 ;  /* 0x0000000300037245 */ /* 0x002fc80000201400 */
[----:B------:R-:W1:Y:S02]  /*2190*/  F2I.TRUNC.NTZ R4, R3 ;  /* 0x0000000300047305 */ /* 0x000e64000020f100 */
[----:B-1----:R-:W-:-:S13]  /*21a0*/  FSETP.GT.AND P0, PT, R9, R4, PT ;  /* 0x000000040900720b */ /* 0x002fda0003f04000 */
[----:B------:R-:W-:Y:S05]  /*21b0*/  @P0 BRA `(.L_x_194) ;  /* 0xfffffffc00e80947 */ /* 0x000fea000383ffff */
.L_x_158:
[----:B------:R-:W-:Y:S05]  /*21c0*/  WARPSYNC.ALL ;  /* 0x0000000000007948 */ /* 0x000fea0003800000 */
[----:B------:R-:W1:Y:S01]  /*21d0*/  LDCU.64 UR4, c[0x0][0x3e8] ;  /* 0x00007d00ff0477ac */ /* 0x000e620008000a00 */
[----:B------:R-:W-:Y:S01]  /*21e0*/  BAR.SYNC.DEFER_BLOCKING 0x0 ;  /* 0x0000000000007b1d */ /* 0x000fe20000010000 */
[----:B-1----:R-:W-:-:S04]  /*21f0*/  ISETP.NE.U32.AND P0, PT, RZ, UR4, PT ;  /* 0x00000004ff007c0c */ /* 0x002fc8000bf05070 */
[----:B------:R-:W-:-:S04]  /*2200*/  ISETP.NE.AND.EX P0, PT, RZ, UR5, PT, P0 ;  /* 0x00000005ff007c0c */ /* 0x000fc8000bf05300 */
[----:B------:R-:W-:-:S13]  /*2210*/  ISETP.NE.OR P0, PT, R2, RZ, !P0 ;  /* 0x000000ff0200720c */ /* 0x000fda0004705670 */
[----:B------:R-:W-:Y:S05]  /*2220*/  @P0 EXIT ;  /* 0x000000000000094d */ /* 0x000fea0003800000 */
[----:B------:R-:W1:Y:S01]  /*2230*/  S2UR UR5, SR_CgaCtaId ;  /* 0x00000000000579c3 */ /* 0x000e620000008800 */
[----:B------:R-:W-:-:S07]  /*2240*/  UMOV UR4, 0x400 ;  /* 0x0000040000047882 */ /* 0x000fce0000000000 */
[----:B------:R-:W2:Y:S08]  /*2250*/  LDC.64 R2, c[0x0][0x3e8] ;  /* 0x0000fa00ff027b82 */ /* 0x000eb00000000a00 */
[----:B------:R-:W3:Y:S01]  /*2260*/  LDC.64 R8, c[0x0][0x380] ;  /* 0x0000e000ff087b82 */ /* 0x000ee20000000a00 */
[----:B-1----:R-:W-:-:S07]  /*2270*/  ULEA UR4, UR5, UR4, 0x18 ;  /* 0x0000000405047291 */ /* 0x002fce000f8ec0ff */
[----:B------:R-:W1:Y:S01]  /*2280*/  LDC R11, c[0x0][0x388] ;  /* 0x0000e200ff0b7b82 */ /* 0x000e620000000800 */
[----:B--2---:R-:W-:Y:S07]  /*2290*/  STG.E desc[UR6][R2.64+0x20], RZ ;  /* 0x000020ff02007986 */ /* 0x004fee000c101906 */
[----:B0-----:R-:W0:Y:S01]  /*22a0*/  LDC R13, c[0x0][0x390] ;  /* 0x0000e400ff0d7b82 */ /* 0x001e220000000800 */
[----:B-----5:R-:W2:Y:S04]  /*22b0*/  LDS.128 R4, [UR4] ;  /* 0x00000004ff047984 */ /* 0x020ea80008000c00 */
[----:B---3--:R-:W-:Y:S04]  /*22c0*/  STG.E desc[UR6][R2.64], R8 ;  /* 0x0000000802007986 */ /* 0x008fe8000c101906 */
[----:B------:R-:W-:Y:S04]  /*22d0*/  STG.E desc[UR6][R2.64+0x4], R9 ;  /* 0x0000040902007986 */ /* 0x000fe8000c101906 */
[----:B-1----:R-:W-:Y:S04]  /*22e0*/  STG.E desc[UR6][R2.64+0x8], R11 ;  /* 0x0000080b02007986 */ /* 0x002fe8000c101906 */
[----:B0-----:R-:W-:Y:S01]  /*22f0*/  STG.E desc[UR6][R2.64+0x10], R13 ;  /* 0x0000100d02007986 */ /* 0x001fe2000c101906 */
[----:B--2---:R-:W-:-:S03]  /*2300*/  ISETP.GT.AND P0, PT, R6, RZ, PT ;  /* 0x000000ff0600720c */ /* 0x004fc60003f04270 */
[----:B------:R-:W-:Y:S01]  /*2310*/  STG.E desc[UR6][R2.64+0x14], R4 ;  /* 0x0000140402007986 */ /* 0x000fe2000c101906 */
[----:B------:R-:W-:-:S03]  /*2320*/  SEL R7, RZ, 0x1, !P0 ;  /* 0x00000001ff077807 */ /* 0x000fc60004000000 */
[----:B------:R-:W-:Y:S04]  /*2330*/  STG.E desc[UR6][R2.64+0x18], R5 ;  /* 0x0000180502007986 */ /* 0x000fe8000c101906 */
[----:B------:R-:W-:Y:S01]  /*2340*/  STG.E.U8 desc[UR6][R2.64+0x28], R7 ;  /* 0x0000280702007986 */ /* 0x000fe2000c101106 */
[----:B------:R-:W-:Y:S05]  /*2350*/  EXIT ;  /* 0x000000000000794d */ /* 0x000fea0003800000 */
        .weak           $__internal_5_$__cuda_sm20_sqrt_rn_f32_slowpath
        .type           $__internal_5_$__cuda_sm20_sqrt_rn_f32_slowpath,@function
        .size           $__internal_5_$__cuda_sm20_sqrt_rn_f32_slowpath,($__internal_6_$__cuda_sm3x_div_rn_noftz_f32_slowpath - $__internal_5_$__cuda_sm20_sqrt_rn_f32_slowpath)
$__internal_5_$__cuda_sm20_sqrt_rn_f32_slowpath:
        /* <DEDUP_REMOVED lines=19> */
.L_x_195:
[----:B------:R-:W-:Y:S01]  /*2490*/  HFMA2 R9, -RZ, RZ, 0, 0 ;  /* 0x00000000ff097431 */ /* 0x000fe200000001ff */
[----:B------:R-:W-:-:S04]  /*24a0*/  MOV R8, R12 ;  /* 0x0000000c00087202 */ /* 0x000fc80000000f00 */
[----:B------:R-:W-:Y:S05]  /*24b0*/  RET.REL.NODEC R8 `(_Z22apply_uv_probe_thermal6float3ffffPKS_PKiPKfiP12ThermalVoxel4int3S_fP12UVProbeEventPi) ;  /* 0xffffffd808d07950 */ /* 0x000fea0003c3ffff */
        .weak           $__internal_6_$__cuda_sm3x_div_rn_noftz_f32_slowpath
        .type           $__internal_6_$__cuda_sm3x_div_rn_noftz_f32_slowpath,@function
        .size           $__internal_6_$__cuda_sm3x_div_rn_noftz_f32_slowpath,(.L_x_229 - $__internal_6_$__cuda_sm3x_div_rn_noftz_f32_slowpath)
$__internal_6_$__cuda_sm3x_div_rn_noftz_f32_slowpath:
        /* <DEDUP_REMOVED lines=9> */
[----:B------:R-:W-:Y:S01]  /*2550*/  @!P0 MOV R13, RZ ;  /* 0x000000ff000d8202 */ /* 0x000fe20000000f00 */
        /* <DEDUP_REMOVED lines=24> */
.L_x_197:
[----:B------:R-:W-:Y:S01]  /*26e0*/  LEA R14, R11, 0xc0800000, 0x17 ;  /* 0xc08000000b0e7811 */ /* 0x000fe200078eb8ff */
[----:B------:R-:W-:Y:S01]  /*26f0*/  BSSY.RECONVERGENT B2, `(.L_x_202) ;  /* 0x0000036000027945 */ /* 0x000fe20003800200 */
[----:B------:R-:W-:Y:S02]  /*2700*/  IADD3 R15, PT, PT, R15, -0x7f, RZ ;  /* 0xffffff810f0f7810 */ /* 0x000fe40007ffe0ff */
[----:B------:R-:W-:-:S03]  /*2710*/  IADD3 R16, PT, PT, -R14, R3, RZ ;  /* 0x000000030e107210 */ /* 0x000fc60007ffe1ff */
[C---:B------:R-:W-:Y:S01]  /*2720*/  IMAD R0, R15.reuse, -0x800000, R0 ;  /* 0xff8000000f007824 */ /* 0x040fe200078e0200 */
[----:B------:R0:W1:Y:S01]  /*2730*/  MUFU.RCP R3, R16 ;  /* 0x0000001000037308 */ /* 0x0000620000001000 */
[----:B------:R-:W-:Y:S01]  /*2740*/  FADD.FTZ R17, -R16, -RZ ;  /* 0x800000ff10117221 */ /* 0x000fe20000010100 */
[----:B0-----:R-:W-:-:S04]  /*2750*/  IADD3 R16, PT, PT, R15, 0x7f, -R11 ;  /* 0x0000007f0f107810 */ /* 0x001fc80007ffe80b */
[----:B------:R-:W-:Y:S01]  /*2760*/  IADD3 R16, PT, PT, R16, R13, RZ ;  /* 0x0000000d10107210 */ /* 0x000fe20007ffe0ff */
        /* <DEDUP_REMOVED lines=20> */
[-CC-:B------:R-:W-:Y:S01]  /*28b0*/  FFMA.RZ R11, R3, R17.reuse, R14.reuse ;  /* 0x00000011030b7223 */ /* 0x180fe2000000c00e */
[C---:B------:R-:W-:Y:S02]  /*28c0*/  IADD3 R16, PT, PT, R15.reuse, 0x20, RZ ;  /* 0x000000200f107810 */ /* 0x040fe40007ffe0ff */
[----:B------:R-:W-:Y:S02]  /*28d0*/  ISETP.NE.AND P4, PT, R15, RZ, PT ;  /* 0x000000ff0f00720c */ /* 0x000fe40003f85270 */
[----:B------:R-:W-:Y:S01]  /*28e0*/  LOP3.LUT R13, R11, 0x7fffff, RZ, 0xc0, !PT ;  /* 0x007fffff0b0d7812 */ /* 0x000fe200078ec0ff */
[CCC-:B------:R-:W-:Y:S01]  /*28f0*/  FFMA.RP R11, R3.reuse, R17.reuse, R14.reuse ;  /* 0x00000011030b7223 */ /* 0x1c0fe2000000800e */
[----:B------:R-:W-:Y:S01]  /*2900*/  FFMA.RM R14, R3, R17, R14 ;  /* 0x00000011030e7223 */ /* 0x000fe2000000400e */
[----:B------:R-:W-:Y:S02]  /*2910*/  ISETP.NE.AND P1, PT, R15, RZ, PT ;  /* 0x000000ff0f00720c */ /* 0x000fe40003f25270 */
[----:B------:R-:W-:-:S02]  /*2920*/  LOP3.LUT R13, R13, 0x800000, RZ, 0xfc, !PT ;  /* 0x008000000d0d7812 */ /* 0x000fc400078efcff */
        /* <DEDUP_REMOVED lines=14> */
.L_x_204:
[----:B------:R-:W-:-:S04]  /*2a10*/  LOP3.LUT R0, R0, 0x80000000, RZ, 0xc0, !PT ;  /* 0x8000000000007812 */ /* 0x000fc800078ec0ff */
[----:B------:R-:W-:Y:S01]  /*2a20*/  LOP3.LUT R0, R0, 0x7f800000, RZ, 0xfc, !PT ;  /* 0x7f80000000007812 */ /* 0x000fe200078efcff */
[----:B------:R-:W-:Y:S06]  /*2a30*/  BRA `(.L_x_205) ;  /* 0x0000000000047947 */ /* 0x000fec0003800000 */
.L_x_203:
[----:B------:R-:W-:-:S07]  /*2a40*/  LEA R0, R16, R0, 0x17 ;  /* 0x0000000010007211 */ /* 0x000fce00078eb8ff */
.L_x_205:
[----:B------:R-:W-:Y:S05]  /*2a50*/  BSYNC.RECONVERGENT B2 ;  /* 0x0000000000027941 */ /* 0x000fea0003800200 */
.L_x_202:
[----:B------:R-:W-:Y:S05]  /*2a60*/  BRA `(.L_x_206) ;  /* 0x0000000000207947 */ /* 0x000fea0003800000 */
.L_x_201:
[----:B------:R-:W-:-:S04]  /*2a70*/  LOP3.LUT R0, R3, 0x80000000, R0, 0x48, !PT ;  /* 0x8000000003007812 */ /* 0x000fc800078e4800 */
[----:B------:R-:W-:Y:S01]  /*2a80*/  LOP3.LUT R0, R0, 0x7f800000, RZ, 0xfc, !PT ;  /* 0x7f80000000007812 */ /* 0x000fe200078efcff */
[----:B------:R-:W-:Y:S06]  /*2a90*/  BRA `(.L_x_206) ;  /* 0x0000000000147947 */ /* 0x000fec0003800000 */
.L_x_200:
[----:B------:R-:W-:Y:S01]  /*2aa0*/  LOP3.LUT R0, R3, 0x80000000, R0, 0x48, !PT ;  /* 0x8000000003007812 */ /* 0x000fe200078e4800 */
[----:B------:R-:W-:Y:S06]  /*2ab0*/  BRA `(.L_x_206) ;  /* 0x00000000000c7947 */ /* 0x000fec0003800000 */
.L_x_199:
[----:B------:R-:W0:Y:S01]  /*2ac0*/  MUFU.RSQ R0, -QNAN ;  /* 0xffc0000000007908 */ /* 0x000e220000001400 */
[----:B------:R-:W-:Y:S05]  /*2ad0*/  BRA `(.L_x_206) ;  /* 0x0000000000047947 */ /* 0x000fea0003800000 */
.L_x_198:
[----:B------:R-:W-:-:S07]  /*2ae0*/  FADD.FTZ R0, R0, R3 ;  /* 0x0000000300007221 */ /* 0x000fce0000010000 */
.L_x_206:
[----:B------:R-:W-:Y:S05]  /*2af0*/  BSYNC.RECONVERGENT B1 ;  /* 0x0000000000017941 */ /* 0x000fea0003800200 */
.L_x_196:
[----:B------:R-:W-:Y:S01]  /*2b00*/  HFMA2 R13, -RZ, RZ, 0, 0 ;  /* 0x00000000ff0d7431 */ /* 0x000fe200000001ff */
[----:B0-----:R-:W-:-:S03]  /*2b10*/  MOV R3, R0 ;  /* 0x0000000000037202 */ /* 0x001fc60000000f00 */
[----:B------:R-:W-:Y:S05]  /*2b20*/  RET.REL.NODEC R12 `(_Z22apply_uv_probe_thermal6float3ffffPKS_PKiPKfiP12ThermalVoxel4int3S_fP12UVProbeEventPi) ;  /* 0xffffffd40c347950 */ /* 0x000fea0003c3ffff */
.L_x_207:
        /* <DEDUP_REMOVED lines=13> */
.L_x_229:


//--------------------- .nv.shared.reserved.0     --------------------------
	.section	.nv.shared.reserved.0,"aw",@nobits
	.weak		__nv_reservedSMEM_offset_0_alias
	.size		__nv_reservedSMEM_offset_0_alias, 0, 64
	.other		__nv_reservedSMEM_offset_0_alias,@"STO_CUDA_RESERVED_SHARED STV_DEFAULT"
__nv_reservedSMEM_offset_0_alias:
	.zero		0
	.zero		64


//--------------------- .nv.shared._Z22apply_uv_probe_thermal6float3ffffPKS_PKiPKfiP12ThermalVoxel4int3S_fP12UVProbeEventPi --------------------------
	.section	.nv.shared._Z22apply_uv_probe_thermal6float3ffffPKS_PKiPKfiP12ThermalVoxel4int3S_fP12UVProbeEventPi,"aw",@nobits
	.sectionflags	@""
	.align	4
.nv.shared._Z22apply_uv_probe_thermal6float3ffffPKS_PKiPKfiP12ThermalVoxel4int3S_fP12UVProbeEventPi:
	.zero		1036


//--------------------- .nv.constant0._Z24detect_pocket_signaturesPK6float3PKfiPK12ThermalVoxel4int3S_fP22ThermalPocketSignaturePiiff --------------------------
	.section	.nv.constant0._Z24detect_pocket_signaturesPK6float3PKfiPK12ThermalVoxel4int3S_fP22ThermalPocketSignaturePiiff,"a",@progbits
	.sectionflags	@""
	.align	4
.nv.constant0._Z24detect_pocket_signaturesPK6float3PKfiPK12ThermalVoxel4int3S_fP22ThermalPocketSignaturePiiff:
	.zero		988


//--------------------- .nv.constant0._Z20update_thermal_fieldP12ThermalVoxel4int3ffifPiS2_ --------------------------
	.section	.nv.constant0._Z20update_thermal_fieldP12ThermalVoxel4int3ffifPiS2_,"a",@progbits
	.sectionflags	@""
	.align	4
.nv.constant0._Z20update_thermal_fieldP12ThermalVoxel4int3ffifPiS2_:
	.zero		952


//--------------------- .nv.constant0._Z22apply_uv_probe_thermal6float3ffffPKS_PKiPKfiP12ThermalVoxel4int3S_fP12UVProbeEventPi --------------------------
	.section	.nv.constant0._Z22apply_uv_probe_thermal6float3ffffPKS_PKiPKfiP12ThermalVoxel4int3S_fP12UVProbeEventPi,"a",@progbits
	.sectionflags	@""
	.align	4
.nv.constant0._Z22apply_uv_probe_thermal6float3ffffPKS_PKiPKfiP12ThermalVoxel4int3S_fP12UVProbeEventPi:
	.zero		1016


//--------------------- SYMBOLS --------------------------

	.type		.nv.reservedSmem.offset0,@object
	.size		.nv.reservedSmem.offset0,0x4
	.type		.nv.reservedSmem.cap,@object
	.size		.nv.reservedSmem.cap,0x4
